//
// Generated by NVIDIA NVVM Compiler
//
// Compiler Build ID: CL-36424714
// Cuda compilation tools, release 13.0, V13.0.88
// Based on NVVM 20.0.0
//

.version 9.0
.target sm_100
.address_size 64

	// .globl	_Z6updateiPcS_
.extern .shared .align 16 .b8 shared_mem[];

.visible .entry _Z6updateiPcS_(
	.param .u32 _Z6updateiPcS__param_0,
	.param .u64 .ptr .align 1 _Z6updateiPcS__param_1,
	.param .u64 .ptr .align 1 _Z6updateiPcS__param_2
)
{
	.reg .pred 	%p<51>;
	.reg .b16 	%rs<31>;
	.reg .b32 	%r<309>;
	.reg .b64 	%rd<65>;

	ld.param.u32 	%r40, [_Z6updateiPcS__param_0];
	ld.param.u64 	%rd3, [_Z6updateiPcS__param_1];
	ld.param.u64 	%rd4, [_Z6updateiPcS__param_2];
	cvta.to.global.u64 	%rd1, %rd4;
	cvta.to.global.u64 	%rd2, %rd3;
	mov.u32 	%r41, %ctaid.x;
	mov.u32 	%r1, %ntid.x;
	mul.lo.s32 	%r2, %r41, %r1;
	mov.u32 	%r3, %tid.x;
	add.s32 	%r4, %r2, %r3;
	mov.u32 	%r42, %ctaid.y;
	mov.u32 	%r5, %ntid.y;
	mul.lo.s32 	%r6, %r42, %r5;
	mov.u32 	%r7, %tid.y;
	add.s32 	%r43, %r6, %r7;
	mov.u32 	%r44, %ctaid.z;
	mov.u32 	%r9, %ntid.z;
	mov.u32 	%r10, %tid.z;
	mad.lo.s32 	%r11, %r44, %r9, %r10;
	max.s32 	%r45, %r4, %r43;
	max.s32 	%r46, %r11, %r45;
	setp.ge.s32 	%p1, %r46, %r40;
	@%p1 bra 	$L__BB0_44;
	add.s32 	%r12, %r1, 2;
	add.s32 	%r13, %r3, 1;
	add.s32 	%r14, %r7, 1;
	mul.lo.s32 	%r47, %r40, %r4;
	mul.lo.s32 	%r15, %r47, %r40;
	mul.lo.s32 	%r16, %r43, %r40;
	add.s32 	%r17, %r15, %r16;
	add.s32 	%r18, %r17, %r11;
	mad.lo.s32 	%r19, %r12, %r3, %r12;
	mul.lo.s32 	%r20, %r19, %r12;
	mad.lo.s32 	%r48, %r12, %r7, %r12;
	add.s32 	%r21, %r20, %r48;
	add.s32 	%r49, %r21, %r10;
	cvt.s64.s32 	%rd5, %r18;
	add.s64 	%rd6, %rd2, %rd5;
	ld.global.u8 	%rs2, [%rd6];
	mov.u32 	%r50, shared_mem;
	add.s32 	%r22, %r50, %r49;
	st.shared.u8 	[%r22+1], %rs2;
	setp.ne.s32 	%p2, %r3, 0;
	add.s32 	%r51, %r48, %r10;
	add.s32 	%r23, %r50, %r51;
	@%p2 bra 	$L__BB0_3;
	add.s32 	%r52, %r4, %r40;
	add.s32 	%r53, %r52, -1;
	rem.s32 	%r54, %r53, %r40;
	mul.lo.s32 	%r55, %r40, %r40;
	add.s32 	%r56, %r16, %r11;
	mad.lo.s32 	%r57, %r55, %r54, %r56;
	cvt.s64.s32 	%rd7, %r57;
	add.s64 	%rd8, %rd2, %rd7;
	ld.global.u8 	%rs3, [%rd8];
	st.shared.u8 	[%r23+1], %rs3;
$L__BB0_3:
	add.s32 	%r24, %r1, -1;
	setp.ne.s32 	%p3, %r3, %r24;
	add.s32 	%r25, %r40, -1;
	setp.ne.s32 	%p4, %r4, %r25;
	add.s32 	%r26, %r19, %r12;
	mul.lo.s32 	%r27, %r26, %r12;
	add.s32 	%r28, %r23, %r27;
	and.pred  	%p5, %p3, %p4;
	@%p5 bra 	$L__BB0_5;
	add.s32 	%r58, %r13, %r2;
	add.s32 	%r59, %r58, %r40;
	rem.s32 	%r60, %r59, %r40;
	mul.lo.s32 	%r61, %r40, %r40;
	add.s32 	%r62, %r16, %r11;
	mad.lo.s32 	%r63, %r61, %r60, %r62;
	cvt.s64.s32 	%rd9, %r63;
	add.s64 	%rd10, %rd2, %rd9;
	ld.global.u8 	%rs4, [%rd10];
	st.shared.u8 	[%r28+1], %rs4;
$L__BB0_5:
	setp.ne.s32 	%p6, %r7, 0;
	add.s32 	%r64, %r20, %r10;
	mov.u32 	%r65, shared_mem;
	add.s32 	%r29, %r65, %r64;
	@%p6 bra 	$L__BB0_7;
	add.s32 	%r66, %r25, %r43;
	rem.u32 	%r67, %r66, %r40;
	add.s32 	%r68, %r15, %r11;
	mad.lo.s32 	%r69, %r67, %r40, %r68;
	cvt.s64.s32 	%rd11, %r69;
	add.s64 	%rd12, %rd2, %rd11;
	ld.global.u8 	%rs5, [%rd12];
	st.shared.u8 	[%r29+1], %rs5;
$L__BB0_7:
	add.s32 	%r30, %r5, -1;
	setp.ne.s32 	%p7, %r7, %r30;
	setp.ne.s32 	%p8, %r43, %r25;
	and.pred  	%p9, %p7, %p8;
	@%p9 bra 	$L__BB0_9;
	add.s32 	%r70, %r14, %r6;
	add.s32 	%r71, %r70, %r40;
	rem.u32 	%r72, %r71, %r40;
	add.s32 	%r73, %r15, %r11;
	mad.lo.s32 	%r74, %r72, %r40, %r73;
	cvt.s64.s32 	%rd13, %r74;
	add.s64 	%rd14, %rd2, %rd13;
	ld.global.u8 	%rs6, [%rd14];
	add.s32 	%r75, %r22, %r12;
	st.shared.u8 	[%r75+1], %rs6;
$L__BB0_9:
	setp.ne.s32 	%p10, %r10, 0;
	@%p10 bra 	$L__BB0_11;
	add.s32 	%r76, %r25, %r11;
	rem.u32 	%r77, %r76, %r40;
	add.s32 	%r78, %r77, %r17;
	cvt.s64.s32 	%rd15, %r78;
	add.s64 	%rd16, %rd2, %rd15;
	ld.global.u8 	%rs7, [%rd16];
	mov.u32 	%r79, shared_mem;
	add.s32 	%r80, %r79, %r21;
	st.shared.u8 	[%r80], %rs7;
$L__BB0_11:
	add.s32 	%r31, %r9, -1;
	setp.ne.s32 	%p11, %r10, %r31;
	setp.ne.s32 	%p12, %r11, %r25;
	and.pred  	%p13, %p11, %p12;
	@%p13 bra 	$L__BB0_13;
	add.s32 	%r81, %r11, %r40;
	add.s32 	%r82, %r81, 1;
	rem.u32 	%r83, %r82, %r40;
	add.s32 	%r84, %r83, %r17;
	cvt.s64.s32 	%rd17, %r84;
	add.s64 	%rd18, %rd2, %rd17;
	ld.global.u8 	%rs8, [%rd18];
	st.shared.u8 	[%r22+2], %rs8;
$L__BB0_13:
	or.b32  	%r32, %r3, %r7;
	setp.ne.s32 	%p14, %r32, 0;
	mul.lo.s32 	%r33, %r12, %r3;
	add.s32 	%r34, %r33, %r7;
	@%p14 bra 	$L__BB0_15;
	add.s32 	%r85, %r25, %r4;
	rem.s32 	%r86, %r85, %r40;
	add.s32 	%r87, %r25, %r43;
	rem.u32 	%r88, %r87, %r40;
	mad.lo.s32 	%r89, %r86, %r40, %r88;
	mad.lo.s32 	%r90, %r89, %r40, %r11;
	cvt.s64.s32 	%rd19, %r90;
	add.s64 	%rd20, %rd2, %rd19;
	ld.global.u8 	%rs9, [%rd20];
	mad.lo.s32 	%r91, %r34, %r12, %r10;
	mov.u32 	%r92, shared_mem;
	add.s32 	%r93, %r92, %r91;
	st.shared.u8 	[%r93+1], %rs9;
$L__BB0_15:
	add.s32 	%r94, %r7, %r26;
	add.s32 	%r95, %r94, 2;
	mad.lo.s32 	%r96, %r95, %r12, %r10;
	mov.u32 	%r97, shared_mem;
	add.s32 	%r35, %r97, %r96;
	or.pred  	%p17, %p3, %p7;
	@%p17 bra 	$L__BB0_17;
	add.s32 	%r98, %r13, %r2;
	add.s32 	%r99, %r98, %r40;
	rem.s32 	%r100, %r99, %r40;
	add.s32 	%r101, %r14, %r6;
	add.s32 	%r102, %r101, %r40;
	rem.u32 	%r103, %r102, %r40;
	mad.lo.s32 	%r104, %r100, %r40, %r103;
	mad.lo.s32 	%r105, %r104, %r40, %r11;
	cvt.s64.s32 	%rd21, %r105;
	add.s64 	%rd22, %rd2, %rd21;
	ld.global.u8 	%rs10, [%rd22];
	st.shared.u8 	[%r35+1], %rs10;
$L__BB0_17:
	or.b32  	%r106, %r3, %r10;
	setp.ne.s32 	%p18, %r106, 0;
	mad.lo.s32 	%r107, %r14, %r12, %r10;
	mov.u32 	%r108, shared_mem;
	add.s32 	%r109, %r108, %r107;
	mad.lo.s32 	%r36, %r33, %r12, %r109;
	@%p18 bra 	$L__BB0_19;
	add.s32 	%r110, %r25, %r4;
	rem.s32 	%r111, %r110, %r40;
	mul.lo.s32 	%r112, %r40, %r40;
	add.s32 	%r113, %r25, %r11;
	rem.u32 	%r114, %r113, %r40;
	add.s32 	%r115, %r114, %r16;
	mad.lo.s32 	%r116, %r112, %r111, %r115;
	cvt.s64.s32 	%rd23, %r116;
	add.s64 	%rd24, %rd2, %rd23;
	ld.global.u8 	%rs11, [%rd24];
	st.shared.u8 	[%r36], %rs11;
$L__BB0_19:
	or.pred  	%p21, %p3, %p11;
	@%p21 bra 	$L__BB0_21;
	add.s32 	%r117, %r13, %r2;
	add.s32 	%r118, %r117, %r40;
	rem.s32 	%r119, %r118, %r40;
	mul.lo.s32 	%r120, %r40, %r40;
	add.s32 	%r121, %r11, %r40;
	add.s32 	%r122, %r121, 1;
	rem.u32 	%r123, %r122, %r40;
	add.s32 	%r124, %r123, %r16;
	mad.lo.s32 	%r125, %r120, %r119, %r124;
	cvt.s64.s32 	%rd25, %r125;
	add.s64 	%rd26, %rd2, %rd25;
	ld.global.u8 	%rs12, [%rd26];
	st.shared.u8 	[%r28+2], %rs12;
$L__BB0_21:
	or.b32  	%r126, %r7, %r10;
	setp.ne.s32 	%p22, %r126, 0;
	mad.lo.s32 	%r37, %r7, %r12, %r29;
	@%p22 bra 	$L__BB0_23;
	add.s32 	%r127, %r25, %r43;
	rem.u32 	%r128, %r127, %r40;
	mad.lo.s32 	%r129, %r128, %r40, %r15;
	add.s32 	%r130, %r25, %r11;
	rem.u32 	%r131, %r130, %r40;
	add.s32 	%r132, %r129, %r131;
	cvt.s64.s32 	%rd27, %r132;
	add.s64 	%rd28, %rd2, %rd27;
	ld.global.u8 	%rs13, [%rd28];
	st.shared.u8 	[%r37], %rs13;
$L__BB0_23:
	or.pred  	%p25, %p7, %p11;
	@%p25 bra 	$L__BB0_25;
	add.s32 	%r133, %r14, %r6;
	add.s32 	%r134, %r133, %r40;
	rem.u32 	%r135, %r134, %r40;
	mad.lo.s32 	%r136, %r135, %r40, %r15;
	add.s32 	%r137, %r11, %r40;
	add.s32 	%r138, %r137, 1;
	rem.u32 	%r139, %r138, %r40;
	add.s32 	%r140, %r136, %r139;
	cvt.s64.s32 	%rd29, %r140;
	add.s64 	%rd30, %rd2, %rd29;
	ld.global.u8 	%rs14, [%rd30];
	add.s32 	%r141, %r22, %r12;
	st.shared.u8 	[%r141+2], %rs14;
$L__BB0_25:
	or.pred  	%p28, %p2, %p7;
	@%p28 bra 	$L__BB0_27;
	add.s32 	%r142, %r25, %r4;
	rem.s32 	%r143, %r142, %r40;
	add.s32 	%r144, %r14, %r6;
	add.s32 	%r145, %r144, %r40;
	rem.u32 	%r146, %r145, %r40;
	mad.lo.s32 	%r147, %r143, %r40, %r146;
	mad.lo.s32 	%r148, %r147, %r40, %r11;
	cvt.s64.s32 	%rd31, %r148;
	add.s64 	%rd32, %rd2, %rd31;
	ld.global.u8 	%rs15, [%rd32];
	mad.lo.s32 	%r149, %r14, %r12, %r10;
	mov.u32 	%r150, shared_mem;
	add.s32 	%r151, %r150, %r149;
	add.s32 	%r152, %r151, %r12;
	st.shared.u8 	[%r152+1], %rs15;
$L__BB0_27:
	setp.ne.s32 	%p29, %r7, 0;
	setp.ne.s32 	%p30, %r3, %r24;
	or.pred  	%p31, %p29, %p30;
	@%p31 bra 	$L__BB0_29;
	add.s32 	%r153, %r13, %r2;
	add.s32 	%r154, %r153, %r40;
	rem.s32 	%r155, %r154, %r40;
	add.s32 	%r156, %r25, %r43;
	rem.u32 	%r157, %r156, %r40;
	mad.lo.s32 	%r158, %r155, %r40, %r157;
	mad.lo.s32 	%r159, %r158, %r40, %r11;
	cvt.s64.s32 	%rd33, %r159;
	add.s64 	%rd34, %rd2, %rd33;
	ld.global.u8 	%rs16, [%rd34];
	add.s32 	%r160, %r27, %r10;
	mov.u32 	%r161, shared_mem;
	add.s32 	%r162, %r161, %r160;
	st.shared.u8 	[%r162+1], %rs16;
$L__BB0_29:
	setp.ne.s32 	%p32, %r10, %r31;
	setp.ne.s32 	%p33, %r3, 0;
	or.pred  	%p34, %p33, %p32;
	@%p34 bra 	$L__BB0_31;
	add.s32 	%r163, %r25, %r4;
	rem.s32 	%r164, %r163, %r40;
	mul.lo.s32 	%r165, %r40, %r40;
	add.s32 	%r166, %r11, %r40;
	add.s32 	%r167, %r166, 1;
	rem.u32 	%r168, %r167, %r40;
	add.s32 	%r169, %r168, %r16;
	mad.lo.s32 	%r170, %r165, %r164, %r169;
	cvt.s64.s32 	%rd35, %r170;
	add.s64 	%rd36, %rd2, %rd35;
	ld.global.u8 	%rs17, [%rd36];
	mad.lo.s32 	%r171, %r14, %r12, %r10;
	mov.u32 	%r172, shared_mem;
	add.s32 	%r173, %r172, %r171;
	st.shared.u8 	[%r173+2], %rs17;
$L__BB0_31:
	setp.ne.s32 	%p35, %r10, 0;
	or.pred  	%p37, %p35, %p30;
	@%p37 bra 	$L__BB0_33;
	add.s32 	%r174, %r13, %r2;
	add.s32 	%r175, %r174, %r40;
	rem.s32 	%r176, %r175, %r40;
	mul.lo.s32 	%r177, %r40, %r40;
	add.s32 	%r178, %r25, %r11;
	rem.u32 	%r179, %r178, %r40;
	add.s32 	%r180, %r179, %r16;
	mad.lo.s32 	%r181, %r177, %r176, %r180;
	cvt.s64.s32 	%rd37, %r181;
	add.s64 	%rd38, %rd2, %rd37;
	ld.global.u8 	%rs18, [%rd38];
	mad.lo.s32 	%r182, %r14, %r12, %r27;
	mov.u32 	%r183, shared_mem;
	add.s32 	%r184, %r183, %r182;
	st.shared.u8 	[%r184], %rs18;
$L__BB0_33:
	or.pred  	%p40, %p29, %p32;
	@%p40 bra 	$L__BB0_35;
	add.s32 	%r185, %r25, %r43;
	rem.u32 	%r186, %r185, %r40;
	mad.lo.s32 	%r187, %r186, %r40, %r15;
	add.s32 	%r188, %r11, %r40;
	add.s32 	%r189, %r188, 1;
	rem.u32 	%r190, %r189, %r40;
	add.s32 	%r191, %r187, %r190;
	cvt.s64.s32 	%rd39, %r191;
	add.s64 	%rd40, %rd2, %rd39;
	ld.global.u8 	%rs19, [%rd40];
	st.shared.u8 	[%r29+2], %rs19;
$L__BB0_35:
	setp.ne.s32 	%p42, %r7, %r30;
	or.pred  	%p43, %p35, %p42;
	@%p43 bra 	$L__BB0_37;
	add.s32 	%r192, %r14, %r6;
	add.s32 	%r193, %r192, %r40;
	rem.u32 	%r194, %r193, %r40;
	mad.lo.s32 	%r195, %r194, %r40, %r15;
	add.s32 	%r196, %r25, %r11;
	rem.u32 	%r197, %r196, %r40;
	add.s32 	%r198, %r195, %r197;
	cvt.s64.s32 	%rd41, %r198;
	add.s64 	%rd42, %rd2, %rd41;
	ld.global.u8 	%rs20, [%rd42];
	add.s32 	%r199, %r21, %r12;
	mov.u32 	%r200, shared_mem;
	add.s32 	%r201, %r200, %r199;
	st.shared.u8 	[%r201], %rs20;
$L__BB0_37:
	or.b32  	%r202, %r32, %r10;
	setp.ne.s32 	%p44, %r202, 0;
	@%p44 bra 	$L__BB0_39;
	add.s32 	%r203, %r40, %r4;
	add.s32 	%r204, %r40, %r43;
	add.s32 	%r205, %r40, %r11;
	add.s32 	%r206, %r25, %r4;
	rem.s32 	%r207, %r206, %r40;
	add.s32 	%r208, %r25, %r43;
	rem.s32 	%r209, %r208, %r40;
	add.s32 	%r210, %r25, %r11;
	rem.s32 	%r211, %r210, %r40;
	mul.lo.s32 	%r212, %r207, %r40;
	add.s32 	%r213, %r212, %r209;
	mul.lo.s32 	%r214, %r213, %r40;
	add.s32 	%r215, %r214, %r211;
	cvt.s64.s32 	%rd43, %r215;
	add.s64 	%rd44, %rd2, %rd43;
	ld.global.u8 	%rs21, [%rd44];
	st.shared.u8 	[shared_mem], %rs21;
	mov.u32 	%r216, shared_mem;
	add.s32 	%r217, %r203, %r1;
	rem.s32 	%r218, %r217, %r40;
	mul.lo.s32 	%r219, %r218, %r40;
	add.s32 	%r220, %r219, %r209;
	mul.lo.s32 	%r221, %r220, %r40;
	add.s32 	%r222, %r221, %r211;
	mad.lo.s32 	%r223, %r12, %r1, %r12;
	mul.lo.s32 	%r224, %r223, %r12;
	cvt.s64.s32 	%rd45, %r222;
	add.s64 	%rd46, %rd2, %rd45;
	ld.global.u8 	%rs22, [%rd46];
	add.s32 	%r225, %r216, %r224;
	st.shared.u8 	[%r225], %rs22;
	add.s32 	%r226, %r204, %r5;
	rem.s32 	%r227, %r226, %r40;
	add.s32 	%r228, %r212, %r227;
	mul.lo.s32 	%r229, %r228, %r40;
	add.s32 	%r230, %r229, %r211;
	mad.lo.s32 	%r231, %r12, %r5, %r12;
	cvt.s64.s32 	%rd47, %r230;
	add.s64 	%rd48, %rd2, %rd47;
	ld.global.u8 	%rs23, [%rd48];
	add.s32 	%r232, %r216, %r231;
	st.shared.u8 	[%r232], %rs23;
	add.s32 	%r233, %r219, %r227;
	mul.lo.s32 	%r234, %r233, %r40;
	add.s32 	%r235, %r234, %r211;
	cvt.s64.s32 	%rd49, %r235;
	add.s64 	%rd50, %rd2, %rd49;
	ld.global.u8 	%rs24, [%rd50];
	add.s32 	%r236, %r232, %r224;
	st.shared.u8 	[%r236], %rs24;
	add.s32 	%r237, %r205, %r9;
	rem.s32 	%r238, %r237, %r40;
	add.s32 	%r239, %r214, %r238;
	cvt.s64.s32 	%rd51, %r239;
	add.s64 	%rd52, %rd2, %rd51;
	ld.global.u8 	%rs25, [%rd52];
	add.s32 	%r240, %r216, %r9;
	st.shared.u8 	[%r240+1], %rs25;
	add.s32 	%r241, %r221, %r238;
	cvt.s64.s32 	%rd53, %r241;
	add.s64 	%rd54, %rd2, %rd53;
	ld.global.u8 	%rs26, [%rd54];
	add.s32 	%r242, %r240, %r224;
	st.shared.u8 	[%r242+1], %rs26;
	add.s32 	%r243, %r229, %r238;
	cvt.s64.s32 	%rd55, %r243;
	add.s64 	%rd56, %rd2, %rd55;
	ld.global.u8 	%rs27, [%rd56];
	add.s32 	%r244, %r240, %r231;
	st.shared.u8 	[%r244+1], %rs27;
	add.s32 	%r245, %r234, %r238;
	cvt.s64.s32 	%rd57, %r245;
	add.s64 	%rd58, %rd2, %rd57;
	ld.global.u8 	%rs28, [%rd58];
	add.s32 	%r246, %r244, %r224;
	st.shared.u8 	[%r246+1], %rs28;
$L__BB0_39:
	bar.sync 	0;
	mad.lo.s32 	%r247, %r34, %r12, %r10;
	mov.u32 	%r248, shared_mem;
	add.s32 	%r249, %r248, %r247;
	ld.shared.s8 	%r250, [%r249];
	ld.shared.s8 	%r251, [%r249+1];
	add.s32 	%r252, %r250, %r251;
	ld.shared.s8 	%r253, [%r249+2];
	add.s32 	%r254, %r252, %r253;
	ld.shared.s8 	%r255, [%r36];
	add.s32 	%r256, %r254, %r255;
	ld.shared.s8 	%r257, [%r36+1];
	add.s32 	%r258, %r256, %r257;
	add.s32 	%r259, %r36, 2;
	ld.shared.s8 	%r260, [%r36+2];
	add.s32 	%r261, %r258, %r260;
	add.s32 	%r262, %r259, %r1;
	ld.shared.s8 	%r263, [%r262];
	add.s32 	%r264, %r261, %r263;
	ld.shared.s8 	%r265, [%r262+1];
	add.s32 	%r266, %r264, %r265;
	ld.shared.s8 	%r267, [%r262+2];
	add.s32 	%r268, %r266, %r267;
	ld.shared.s8 	%r269, [%r37];
	add.s32 	%r270, %r268, %r269;
	ld.shared.s8 	%r271, [%r37+1];
	add.s32 	%r272, %r270, %r271;
	ld.shared.s8 	%r273, [%r37+2];
	add.s32 	%r274, %r272, %r273;
	ld.shared.s8 	%r275, [%r22];
	add.s32 	%r276, %r274, %r275;
	ld.shared.s8 	%r277, [%r22+2];
	add.s32 	%r278, %r276, %r277;
	add.s32 	%r279, %r22, %r12;
	ld.shared.s8 	%r280, [%r279];
	add.s32 	%r281, %r278, %r280;
	ld.shared.s8 	%r282, [%r279+1];
	add.s32 	%r283, %r281, %r282;
	ld.shared.s8 	%r284, [%r279+2];
	add.s32 	%r285, %r283, %r284;
	shl.b32 	%r286, %r12, 1;
	add.s32 	%r287, %r34, %r286;
	mad.lo.s32 	%r288, %r287, %r12, %r10;
	add.s32 	%r289, %r248, %r288;
	ld.shared.s8 	%r290, [%r289];
	add.s32 	%r291, %r285, %r290;
	ld.shared.s8 	%r292, [%r289+1];
	add.s32 	%r293, %r291, %r292;
	ld.shared.s8 	%r294, [%r289+2];
	add.s32 	%r295, %r293, %r294;
	ld.shared.s8 	%r296, [%r28];
	add.s32 	%r297, %r295, %r296;
	ld.shared.s8 	%r298, [%r28+1];
	add.s32 	%r299, %r297, %r298;
	ld.shared.s8 	%r300, [%r28+2];
	add.s32 	%r301, %r299, %r300;
	ld.shared.s8 	%r302, [%r35];
	add.s32 	%r303, %r301, %r302;
	ld.shared.s8 	%r304, [%r35+1];
	add.s32 	%r305, %r303, %r304;
	ld.shared.s8 	%r306, [%r35+2];
	add.s32 	%r307, %r305, %r306;
	ld.shared.u8 	%rs1, [%r22+1];
	setp.eq.s16 	%p45, %rs1, 0;
	add.s32 	%r308, %r307, -8;
	setp.gt.u32 	%p46, %r308, -4;
	or.pred  	%p47, %p45, %p46;
	@%p47 bra 	$L__BB0_41;
	cvt.s64.s32 	%rd63, %r18;
	add.s64 	%rd64, %rd1, %rd63;
	mov.b16 	%rs30, 0;
	st.global.u8 	[%rd64], %rs30;
	bra.uni 	$L__BB0_44;
$L__BB0_41:
	setp.ne.s16 	%p48, %rs1, 0;
	setp.ne.s32 	%p49, %r307, 6;
	or.pred  	%p50, %p48, %p49;
	@%p50 bra 	$L__BB0_43;
	cvt.s64.s32 	%rd61, %r18;
	add.s64 	%rd62, %rd1, %rd61;
	mov.b16 	%rs29, 1;
	st.global.u8 	[%rd62], %rs29;
	bra.uni 	$L__BB0_44;
$L__BB0_43:
	cvt.s64.s32 	%rd59, %r18;
	add.s64 	%rd60, %rd1, %rd59;
	st.global.u8 	[%rd60], %rs1;
$L__BB0_44:
	ret;

}


// ===== COMPILED SASS (sm_100) =====

	.target	sm_100

	.elftype	@"ET_EXEC"


//--------------------- .note.nv.tkinfo           --------------------------
	.section	.note.nv.tkinfo,"",@"SHT_NOTE"
	.sectionflags	@"SHF_NOTE_NV_TKINFO"
	.tkinfo
        /*0018*/ 	.word	0x00000002
        /*0030*/ 	.string	""
        /*0030*/ 	.string	"ptxas"
        /*0030*/ 	.string	"Cuda compilation tools, release 13.0, V13.0.88"
        /*0030*/ 	.string	"Build cuda_13.0.r13.0/compiler.36424714_0"
        /*0030*/ 	.string	"-arch sm_100 -m 64 "



//--------------------- .note.nv.cuinfo           --------------------------
	.section	.note.nv.cuinfo,"",@"SHT_NOTE"
	.sectionflags	@"SHF_NOTE_NV_CUINFO"
        /*0018*/ 	.short	0x0002
        /*001a*/ 	.short	0x0064
        /*001c*/ 	.short	0x0082
	.zero		2


//--------------------- .nv.info                  --------------------------
	.section	.nv.info,"",@"SHT_CUDA_INFO"
	.align	4


	//----- nvinfo : EIATTR_REGCOUNT
	.align		4
        /*0000*/ 	.byte	0x04, 0x2f
        /*0002*/ 	.short	(.L_1 - .L_0)
	.align		4
.L_0:
        /*0004*/ 	.word	index@(_Z6updateiPcS_)
        /*0008*/ 	.word	0x00000028


	//----- nvinfo : EIATTR_FRAME_SIZE
	.align		4
.L_1:
        /*000c*/ 	.byte	0x04, 0x11
        /*000e*/ 	.short	(.L_3 - .L_2)
	.align		4
.L_2:
        /*0010*/ 	.word	index@(_Z6updateiPcS_)
        /*0014*/ 	.word	0x00000000


	//----- nvinfo : EIATTR_MIN_STACK_SIZE
	.align		4
.L_3:
        /*0018*/ 	.byte	0x04, 0x12
        /*001a*/ 	.short	(.L_5 - .L_4)
	.align		4
.L_4:
        /*001c*/ 	.word	index@(_Z6updateiPcS_)
        /*0020*/ 	.word	0x00000000
.L_5:


//--------------------- .nv.compat                --------------------------
	.section	.nv.compat,"",@"SHT_CUDA_COMPAT_INFO"
	.align	4
        /*0000*/ 	.byte	0x02, 0x09, 0x00, 0x00, 0x02, 0x02, 0x01, 0x00, 0x02, 0x05, 0x05, 0x00, 0x03, 0x07, 0x01, 0x01
        /*0010*/ 	.byte	0x02, 0x03, 0x00, 0x00, 0x02, 0x06, 0x01, 0x00, 0x04, 0x0b, 0x08, 0x00, 0x09, 0x00, 0x00, 0x00
        /*0020*/ 	.byte	0x00, 0x00, 0x00, 0x00


//--------------------- .nv.info._Z6updateiPcS_   --------------------------
	.section	.nv.info._Z6updateiPcS_,"",@"SHT_CUDA_INFO"
	.sectionflags	@""
	.align	4


	//----- nvinfo : EIATTR_CUDA_API_VERSION
	.align		4
        /*0000*/ 	.byte	0x04, 0x37
        /*0002*/ 	.short	(.L_7 - .L_6)
.L_6:
        /*0004*/ 	.word	0x00000082


	//----- nvinfo : EIATTR_KPARAM_INFO
	.align		4
.L_7:
        /*0008*/ 	.byte	0x04, 0x17
        /*000a*/ 	.short	(.L_9 - .L_8)
.L_8:
        /*000c*/ 	.word	0x00000000
        /*0010*/ 	.short	0x0002
        /*0012*/ 	.short	0x0010
        /*0014*/ 	.byte	0x00, 0xf5, 0x21, 0x00


	//----- nvinfo : EIATTR_KPARAM_INFO
	.align		4
.L_9:
        /*0018*/ 	.byte	0x04, 0x17
        /*001a*/ 	.short	(.L_11 - .L_10)
.L_10:
        /*001c*/ 	.word	0x00000000
        /*0020*/ 	.short	0x0001
        /*0022*/ 	.short	0x0008
        /*0024*/ 	.byte	0x00, 0xf5, 0x21, 0x00


	//----- nvinfo : EIATTR_KPARAM_INFO
	.align		4
.L_11:
        /*0028*/ 	.byte	0x04, 0x17
        /*002a*/ 	.short	(.L_13 - .L_12)
.L_12:
        /*002c*/ 	.word	0x00000000
        /*0030*/ 	.short	0x0000
        /*0032*/ 	.short	0x0000
        /*0034*/ 	.byte	0x00, 0xf0, 0x11, 0x00


	//----- nvinfo : EIATTR_SPARSE_MMA_MASK
	.align		4
.L_13:
        /*0038*/ 	.byte	0x03, 0x50
        /*003a*/ 	.short	0x0000


	//----- nvinfo : EIATTR_MAXREG_COUNT
	.align		4
        /*003c*/ 	.byte	0x03, 0x1b
        /*003e*/ 	.short	0x00ff


	//----- nvinfo : EIATTR_NUM_BARRIERS
	.align		4
        /*0040*/ 	.byte	0x02, 0x4c
        /*0042*/ 	.byte	0x01
	.zero		1


	//----- nvinfo : EIATTR_MERCURY_ISA_VERSION
	.align		4
        /*0044*/ 	.byte	0x03, 0x5f
        /*0046*/ 	.short	0x0101


	//----- nvinfo : EIATTR_VRC_CTA_INIT_COUNT
	.align		4
        /*0048*/ 	.byte	0x02, 0x4a
	.zero		1
	.zero		1


	//----- nvinfo : EIATTR_EXIT_INSTR_OFFSETS
	.align		4
        /*004c*/ 	.byte	0x04, 0x1c
        /*004e*/ 	.short	(.L_15 - .L_14)


	//   ....[0]....
.L_14:
        /*0050*/ 	.word	0x00000120


	//   ....[1]....
        /*0054*/ 	.word	0x00003f60


	//   ....[2]....
        /*0058*/ 	.word	0x00003fe0


	//   ....[3]....
        /*005c*/ 	.word	0x00004030


	//----- nvinfo : EIATTR_CRS_STACK_SIZE
	.align		4
.L_15:
        /*0060*/ 	.byte	0x04, 0x1e
        /*0062*/ 	.short	(.L_17 - .L_16)
.L_16:
        /*0064*/ 	.word	0x00000000


	//----- nvinfo : EIATTR_CBANK_PARAM_SIZE
	.align		4
.L_17:
        /*0068*/ 	.byte	0x03, 0x19
        /*006a*/ 	.short	0x0018


	//----- nvinfo : EIATTR_PARAM_CBANK
	.align		4
        /*006c*/ 	.byte	0x04, 0x0a
        /*006e*/ 	.short	(.L_19 - .L_18)
	.align		4
.L_18:
        /*0070*/ 	.word	index@(.nv.constant0._Z6updateiPcS_)
        /*0074*/ 	.short	0x0380
        /*0076*/ 	.short	0x0018


	//----- nvinfo : EIATTR_SW_WAR
	.align		4
.L_19:
        /*0078*/ 	.byte	0x04, 0x36
        /*007a*/ 	.short	(.L_21 - .L_20)
.L_20:
        /*007c*/ 	.word	0x00000008
.L_21:


//--------------------- .nv.callgraph             --------------------------
	.section	.nv.callgraph,"",@"SHT_CUDA_CALLGRAPH"
	.align	4
	.sectionentsize	8
	.align		4
        /*0000*/ 	.word	0x00000000
	.align		4
        /*0004*/ 	.word	0xffffffff
	.align		4
        /*0008*/ 	.word	0x00000000
	.align		4
        /*000c*/ 	.word	0xfffffffe
	.align		4
        /*0010*/ 	.word	0x00000000
	.align		4
        /*0014*/ 	.word	0xfffffffd
	.align		4
        /*0018*/ 	.word	0x00000000
	.align		4
        /*001c*/ 	.word	0xfffffffc


//--------------------- .text._Z6updateiPcS_      --------------------------
	.section	.text._Z6updateiPcS_,"ax",@progbits
	.align	128
        .global         _Z6updateiPcS_
        .type           _Z6updateiPcS_,@function
        .size           _Z6updateiPcS_,(.L_x_39 - _Z6updateiPcS_)
        .other          _Z6updateiPcS_,@"STO_CUDA_ENTRY STV_DEFAULT"
_Z6updateiPcS_:
.text._Z6updateiPcS_:
[----:B------:R-:W-:Y:S01]  /*0000*/  LDC R1, c[0x0][0x37c] ;  /* 0x0000df00ff017b82 */ /* 0x000fe20000000800 */
[----:B------:R-:W0:Y:S07]  /*0010*/  S2R R0, SR_TID.Z ;  /* 0x0000000000007919 */ /* 0x000e2e0000002300 */
[----:B------:R-:W1:Y:S01]  /*0020*/  S2UR UR4, SR_CTAID.X ;  /* 0x00000000000479c3 */ /* 0x000e620000002500 */
[----:B------:R-:W1:Y:S01]  /*0030*/  LDCU UR11, c[0x0][0x360] ;  /* 0x00006c00ff0b77ac */ /* 0x000e620008000800 */
[----:B------:R-:W2:Y:S01]  /*0040*/  S2R R3, SR_TID.X ;  /* 0x0000000000037919 */ /* 0x000ea20000002100 */
[----:B------:R-:W3:Y:S01]  /*0050*/  LDCU UR14, c[0x0][0x364] ;  /* 0x00006c80ff0e77ac */ /* 0x000ee20008000800 */
[----:B------:R-:W0:Y:S04]  /*0060*/  S2R R7, SR_CTAID.Z ;  /* 0x0000000000077919 */ /* 0x000e280000002700 */
[----:B------:R-:W3:Y:S01]  /*0070*/  S2UR UR5, SR_CTAID.Y ;  /* 0x00000000000579c3 */ /* 0x000ee20000002600 */
[----:B------:R-:W0:Y:S01]  /*0080*/  LDCU UR15, c[0x0][0x368] ;  /* 0x00006d00ff0f77ac */ /* 0x000e220008000800 */
[----:B------:R-:W4:Y:S06]  /*0090*/  S2R R2, SR_TID.Y ;  /* 0x0000000000027919 */ /* 0x000f2c0000002200 */
[----:B------:R-:W5:Y:S01]  /*00a0*/  LDC R4, c[0x0][0x380] ;  /* 0x0000e000ff047b82 */ /* 0x000f620000000800 */
[----:B-1----:R-:W-:-:S02]  /*00b0*/  UIMAD UR4, UR4, UR11, URZ ;  /* 0x0000000b040472a4 */ /* 0x002fc4000f8e02ff */
[----:B---3--:R-:W-:-:S04]  /*00c0*/  UIMAD UR5, UR5, UR14, URZ ;  /* 0x0000000e050572a4 */ /* 0x008fc8000f8e02ff */
[----:B--2---:R-:W-:Y:S02]  /*00d0*/  VIADD R5, R3, UR4 ;  /* 0x0000000403057c36 */ /* 0x004fe40008000000 */
[----:B0-----:R-:W-:Y:S02]  /*00e0*/  IMAD R7, R7, UR15, R0 ;  /* 0x0000000f07077c24 */ /* 0x001fe4000f8e0200 */
[----:B----4-:R-:W-:-:S05]  /*00f0*/  VIADD R9, R2, UR5 ;  /* 0x0000000502097c36 */ /* 0x010fca0008000000 */
[----:B------:R-:W-:-:S04]  /*0100*/  VIMNMX3 R11, R5, R9, R7, !PT ;  /* 0x00000009050b720f */ /* 0x000fc80007800107 */
[----:B-----5:R-:W-:-:S13]  /*0110*/  ISETP.GE.AND P0, PT, R11, R4, PT ;  /* 0x000000040b00720c */ /* 0x020fda0003f06270 */
[----:B------:R-:W-:Y:S05]  /*0120*/  @P0 EXIT ;  /* 0x000000000000094d */ /* 0x000fea0003800000 */
[----:B------:R-:W0:Y:S01]  /*0130*/  LDCU.64 UR16, c[0x0][0x388] ;  /* 0x00007100ff1077ac */ /* 0x000e220008000a00 */
[-C--:B------:R-:W-:Y:S01]  /*0140*/  IMAD R21, R5, R4.reuse, R9 ;  /* 0x0000000405157224 */ /* 0x080fe200078e0209 */
[----:B------:R-:W1:Y:S03]  /*0150*/  LDCU.64 UR12, c[0x0][0x358] ;  /* 0x00006b00ff0c77ac */ /* 0x000e660008000a00 */
[----:B------:R-:W-:-:S05]  /*0160*/  IMAD R11, R21, R4, R7 ;  /* 0x00000004150b7224 */ /* 0x000fca00078e0207 */
[----:B------:R-:W-:Y:S02]  /*0170*/  SHF.R.S32.HI R6, RZ, 0x1f, R11 ;  /* 0x0000001fff067819 */ /* 0x000fe4000001140b */
[----:B0-----:R-:W-:-:S04]  /*0180*/  IADD3 R12, P0, PT, R11, UR16, RZ ;  /* 0x000000100b0c7c10 */ /* 0x001fc8000ff1e0ff */
[----:B------:R-:W-:-:S05]  /*0190*/  IADD3.X R13, PT, PT, R6, UR17, RZ, P0, !PT ;  /* 0x00000011060d7c10 */ /* 0x000fca00087fe4ff */
[----:B-1----:R0:W2:Y:S01]  /*01a0*/  LDG.E.U8 R15, desc[UR12][R12.64] ;  /* 0x0000000c0c0f7981 */ /* 0x0020a2000c1e1100 */
[----:B------:R-:W1:Y:S01]  /*01b0*/  S2UR UR8, SR_CgaCtaId ;  /* 0x00000000000879c3 */ /* 0x000e620000008800 */
[----:B------:R-:W-:Y:S01]  /*01c0*/  UIADD3 UR10, UPT, UPT, UR11, 0x2, URZ ;  /* 0x000000020b0a7890 */ /* 0x000fe2000fffe0ff */
[C---:B------:R-:W-:Y:S01]  /*01d0*/  ISETP.NE.AND P3, PT, R3.reuse, RZ, PT ;  /* 0x000000ff0300720c */ /* 0x040fe20003f65270 */
[----:B------:R-:W-:Y:S01]  /*01e0*/  UMOV UR6, 0x400 ;  /* 0x0000040000067882 */ /* 0x000fe20000000000 */
[----:B------:R-:W-:Y:S01]  /*01f0*/  UIADD3 UR7, UPT, UPT, UR11, -0x1, URZ ;  /* 0xffffffff0b077890 */ /* 0x000fe2000fffe0ff */
[----:B------:R-:W-:Y:S01]  /*0200*/  IADD3 R10, PT, PT, R4, -0x1, RZ ;  /* 0xffffffff040a7810 */ /* 0x000fe20007ffe0ff */
[----:B------:R-:W-:Y:S01]  /*0210*/  BSSY.RECONVERGENT B0, `(.L_x_0) ;  /* 0x000002e000007945 */ /* 0x000fe20003800200 */
[----:B------:R-:W-:Y:S01]  /*0220*/  IMAD.U32 R8, RZ, RZ, UR10 ;  /* 0x0000000aff087e24 */ /* 0x000fe2000f8e00ff */
[----:B------:R-:W-:Y:S02]  /*0230*/  ISETP.NE.AND P4, PT, R2, RZ, PT ;  /* 0x000000ff0200720c */ /* 0x000fe40003f85270 */
[----:B------:R-:W-:Y:S01]  /*0240*/  ISETP.NE.AND P2, PT, R0, RZ, PT ;  /* 0x000000ff0000720c */ /* 0x000fe20003f45270 */
[C-C-:B------:R-:W-:Y:S01]  /*0250*/  IMAD R33, R3.reuse, UR10, R8.reuse ;  /* 0x0000000a03217c24 */ /* 0x140fe2000f8e0208 */
[----:B------:R-:W-:Y:S01]  /*0260*/  ISETP.NE.AND P1, PT, R3, UR7, PT ;  /* 0x0000000703007c0c */ /* 0x000fe2000bf25270 */
[----:B------:R-:W-:Y:S01]  /*0270*/  IMAD R16, R2, UR10, R8 ;  /* 0x0000000a02107c24 */ /* 0x000fe2000f8e0208 */
[----:B------:R-:W-:Y:S01]  /*0280*/  ISETP.NE.AND P0, PT, R5, R10, PT ;  /* 0x0000000a0500720c */ /* 0x000fe20003f05270 */
[----:B------:R-:W-:-:S02]  /*0290*/  IMAD R27, R33, UR10, RZ ;  /* 0x0000000a211b7c24 */ /* 0x000fc4000f8e02ff */
[----:B------:R-:W-:Y:S02]  /*02a0*/  VIADD R33, R33, UR10 ;  /* 0x0000000a21217c36 */ /* 0x000fe40008000000 */
[----:B0-----:R-:W-:Y:S01]  /*02b0*/  IMAD.IADD R13, R27, 0x1, R16 ;  /* 0x000000011b0d7824 */ /* 0x001fe200078e0210 */
[----:B-1----:R-:W-:Y:S02]  /*02c0*/  ULEA UR8, UR8, UR6, 0x18 ;  /* 0x0000000608087291 */ /* 0x002fe4000f8ec0ff */
[----:B------:R-:W-:-:S04]  /*02d0*/  UIADD3 UR6, UPT, UPT, UR14, -0x1, URZ ;  /* 0xffffffff0e067890 */ /* 0x000fc8000fffe0ff */
[--C-:B------:R-:W-:Y:S02]  /*02e0*/  IADD3 R12, PT, PT, R13, UR8, R0.reuse ;  /* 0x000000080d0c7c10 */ /* 0x100fe4000fffe000 */
[----:B------:R-:W-:-:S03]  /*02f0*/  IADD3 R16, PT, PT, R16, UR8, R0 ;  /* 0x0000000810107c10 */ /* 0x000fc6000fffe000 */
[----:B--2---:R0:W-:Y:S01]  /*0300*/  STS.U8 [R12+0x1], R15 ;  /* 0x0000010f0c007388 */ /* 0x0041e20000000000 */
[----:B------:R-:W-:Y:S05]  /*0310*/  @P3 BRA `(.L_x_1) ;  /* 0x0000000000743947 */ /* 0x000fea0003800000 */
[----:B------:R-:W-:Y:S02]  /*0320*/  IABS R19, R4 ;  /* 0x0000000400137213 */ /* 0x000fe40000000000 */
[----:B------:R-:W-:Y:S02]  /*0330*/  IADD3 R17, PT, PT, R5, -0x1, R4 ;  /* 0xffffffff05117810 */ /* 0x000fe40007ffe004 */
[----:B------:R-:W1:Y:S02]  /*0340*/  I2F.RP R18, R19 ;  /* 0x0000001300127306 */ /* 0x000e640000209400 */
[----:B------:R-:W-:-:S06]  /*0350*/  ISETP.GE.AND P6, PT, R17, RZ, PT ;  /* 0x000000ff1100720c */ /* 0x000fcc0003fc6270 */
[----:B-1----:R-:W1:Y:S02]  /*0360*/  MUFU.RCP R18, R18 ;  /* 0x0000001200127308 */ /* 0x002e640000001000 */
[----:B-1----:R-:W-:-:S06]  /*0370*/  VIADD R14, R18, 0xffffffe ;  /* 0x0ffffffe120e7836 */ /* 0x002fcc0000000000 */
[----:B0-----:R0:W1:Y:S02]  /*0380*/  F2I.FTZ.U32.TRUNC.NTZ R15, R14 ;  /* 0x0000000e000f7305 */ /* 0x001064000021f000 */
[----:B0-----:R-:W-:Y:S01]  /*0390*/  IMAD.MOV.U32 R14, RZ, RZ, RZ ;  /* 0x000000ffff0e7224 */ /* 0x001fe200078e00ff */
[----:B-1----:R-:W-:-:S05]  /*03a0*/  IADD3 R20, PT, PT, RZ, -R15, RZ ;  /* 0x8000000fff147210 */ /* 0x002fca0007ffe0ff */
[----:B------:R-:W-:Y:S01]  /*03b0*/  IMAD R23, R20, R19, RZ ;  /* 0x0000001314177224 */ /* 0x000fe200078e02ff */
[----:B------:R-:W-:Y:S01]  /*03c0*/  IABS R20, R17 ;  /* 0x0000001100147213 */ /* 0x000fe20000000000 */
[----:B------:R-:W-:Y:S02]  /*03d0*/  IMAD R17, R9, R4, R7 ;  /* 0x0000000409117224 */ /* 0x000fe400078e0207 */
[----:B------:R-:W-:-:S06]  /*03e0*/  IMAD.HI.U32 R15, R15, R23, R14 ;  /* 0x000000170f0f7227 */ /* 0x000fcc00078e000e */
[----:B------:R-:W-:-:S04]  /*03f0*/  IMAD.HI.U32 R15, R15, R20, RZ ;  /* 0x000000140f0f7227 */ /* 0x000fc800078e00ff */
[----:B------:R-:W-:-:S04]  /*0400*/  IMAD.MOV R15, RZ, RZ, -R15 ;  /* 0x000000ffff0f7224 */ /* 0x000fc800078e0a0f */
[----:B------:R-:W-:Y:S02]  /*0410*/  IMAD R14, R19, R15, R20 ;  /* 0x0000000f130e7224 */ /* 0x000fe400078e0214 */
[----:B------:R-:W-:-:S03]  /*0420*/  IMAD R15, R4, R4, RZ ;  /* 0x00000004040f7224 */ /* 0x000fc600078e02ff */
[----:B------:R-:W-:-:S13]  /*0430*/  ISETP.GT.U32.AND P3, PT, R19, R14, PT ;  /* 0x0000000e1300720c */ /* 0x000fda0003f64070 */
[----:B------:R-:W-:Y:S01]  /*0440*/  @!P3 IMAD.IADD R14, R14, 0x1, -R19 ;  /* 0x000000010e0eb824 */ /* 0x000fe200078e0a13 */
[----:B------:R-:W-:-:S04]  /*0450*/  ISETP.NE.AND P3, PT, R4, RZ, PT ;  /* 0x000000ff0400720c */ /* 0x000fc80003f65270 */
[----:B------:R-:W-:-:S13]  /*0460*/  ISETP.GT.U32.AND P5, PT, R19, R14, PT ;  /* 0x0000000e1300720c */ /* 0x000fda0003fa4070 */
[----:B------:R-:W-:-:S05]  /*0470*/  @!P5 IADD3 R14, PT, PT, R14, -R19, RZ ;  /* 0x800000130e0ed210 */ /* 0x000fca0007ffe0ff */
[----:B------:R-:W-:Y:S01]  /*0480*/  @!P6 IMAD.MOV R14, RZ, RZ, -R14 ;  /* 0x000000ffff0ee224 */ /* 0x000fe200078e0a0e */
[----:B------:R-:W-:-:S05]  /*0490*/  @!P3 LOP3.LUT R14, RZ, R4, RZ, 0x33, !PT ;  /* 0x00000004ff0eb212 */ /* 0x000fca00078e33ff */
[----:B------:R-:W-:-:S05]  /*04a0*/  IMAD R15, R14, R15, R17 ;  /* 0x0000000f0e0f7224 */ /* 0x000fca00078e0211 */
[----:B------:R-:W-:-:S04]  /*04b0*/  IADD3 R14, P3, PT, R15, UR16, RZ ;  /* 0x000000100f0e7c10 */ /* 0x000fc8000ff7e0ff */
[----:B------:R-:W-:-:S06]  /*04c0*/  LEA.HI.X.SX32 R15, R15, UR17, 0x1, P3 ;  /* 0x000000110f0f7c11 */ /* 0x000fcc00098f0eff */
[----:B------:R-:W2:Y:S04]  /*04d0*/  LDG.E.U8 R15, desc[UR12][R14.64] ;  /* 0x0000000c0e0f7981 */ /* 0x000ea8000c1e1100 */
[----:B--2---:R1:W-:Y:S02]  /*04e0*/  STS.U8 [R16+0x1], R15 ;  /* 0x0000010f10007388 */ /* 0x0043e40000000000 */
.L_x_1:
[----:B------:R-:W-:Y:S05]  /*04f0*/  BSYNC.RECONVERGENT B0 ;  /* 0x0000000000007941 */ /* 0x000fea0003800200 */
.L_x_0:
[----:B01----:R-:W-:Y:S01]  /*0500*/  IMAD R15, R33, UR10, RZ ;  /* 0x0000000a210f7c24 */ /* 0x003fe2000f8e02ff */
[----:B------:R-:W-:Y:S01]  /*0510*/  BSSY.RECONVERGENT B0, `(.L_x_2) ;  /* 0x0000023000007945 */ /* 0x000fe20003800200 */
[----:B------:R-:W-:Y:S01]  /*0520*/  ISETP.NE.AND P3, PT, R2, UR6, PT ;  /* 0x0000000602007c0c */ /* 0x000fe2000bf65270 */
[----:B------:R-:W-:Y:S02]  /*0530*/  VIADD R17, R3, 0x1 ;  /* 0x0000000103117836 */ /* 0x000fe40000000000 */
[----:B------:R-:W-:Y:S01]  /*0540*/  IMAD.IADD R14, R16, 0x1, R15 ;  /* 0x00000001100e7824 */ /* 0x000fe200078e020f */
[----:B------:R-:W-:Y:S09]  /*0550*/  @P1 BRA P0, `(.L_x_3) ;  /* 0x0000000000781947 */ /* 0x000ff20000000000 */
[----:B------:R-:W-:Y:S02]  /*0560*/  IABS R23, R4 ;  /* 0x0000000400177213 */ /* 0x000fe40000000000 */
[----:B------:R-:W-:Y:S02]  /*0570*/  IADD3 R16, PT, PT, R17, UR4, R4 ;  /* 0x0000000411107c10 */ /* 0x000fe4000fffe004 */
[----:B------:R-:W0:Y:S01]  /*0580*/  I2F.RP R20, R23 ;  /* 0x0000001700147306 */ /* 0x000e220000209400 */
[----:B------:R-:W-:Y:S02]  /*0590*/  ISETP.NE.AND P6, PT, R4, RZ, PT ;  /* 0x000000ff0400720c */ /* 0x000fe40003fc5270 */
[----:B------:R-:W-:Y:S02]  /*05a0*/  IABS R24, R16 ;  /* 0x0000001000187213 */ /* 0x000fe40000000000 */
[----:B------:R-:W-:Y:S01]  /*05b0*/  ISETP.GE.AND P5, PT, R16, RZ, PT ;  /* 0x000000ff1000720c */ /* 0x000fe20003fa6270 */
[----:B------:R-:W-:-:S02]  /*05c0*/  IMAD R16, R9, R4, R7 ;  /* 0x0000000409107224 */ /* 0x000fc400078e0207 */
[----:B0-----:R-:W0:Y:S02]  /*05d0*/  MUFU.RCP R20, R20 ;  /* 0x0000001400147308 */ /* 0x001e240000001000 */
[----:B0-----:R-:W-:-:S06]  /*05e0*/  IADD3 R22, PT, PT, R20, 0xffffffe, RZ ;  /* 0x0ffffffe14167810 */ /* 0x001fcc0007ffe0ff */
[----:B------:R-:W0:Y:S02]  /*05f0*/  F2I.FTZ.U32.TRUNC.NTZ R19, R22 ;  /* 0x0000001600137305 */ /* 0x000e24000021f000 */
[----:B0-----:R-:W-:-:S04]  /*0600*/  IMAD.MOV R18, RZ, RZ, -R19 ;  /* 0x000000ffff127224 */ /* 0x001fc800078e0a13 */
[----:B------:R-:W-:Y:S02]  /*0610*/  IMAD R25, R18, R23, RZ ;  /* 0x0000001712197224 */ /* 0x000fe400078e02ff */
[----:B------:R-:W-:-:S04]  /*0620*/  IMAD.MOV.U32 R18, RZ, RZ, RZ ;  /* 0x000000ffff127224 */ /* 0x000fc800078e00ff */
[----:B------:R-:W-:-:S04]  /*0630*/  IMAD.HI.U32 R18, R19, R25, R18 ;  /* 0x0000001913127227 */ /* 0x000fc800078e0012 */
[----:B------:R-:W-:-:S04]  /*0640*/  IMAD.MOV.U32 R19, RZ, RZ, R24 ;  /* 0x000000ffff137224 */ /* 0x000fc800078e0018 */
[----:B------:R-:W-:-:S05]  /*0650*/  IMAD.HI.U32 R18, R18, R19, RZ ;  /* 0x0000001312127227 */ /* 0x000fca00078e00ff */
[----:B------:R-:W-:-:S05]  /*0660*/  IADD3 R18, PT, PT, -R18, RZ, RZ ;  /* 0x000000ff12127210 */ /* 0x000fca0007ffe1ff */
[----:B------:R-:W-:Y:S02]  /*0670*/  IMAD R18, R23, R18, R19 ;  /* 0x0000001217127224 */ /* 0x000fe400078e0213 */
[----:B------:R-:W-:-:S03]  /*0680*/  IMAD R19, R4, R4, RZ ;  /* 0x0000000404137224 */ /* 0x000fc600078e02ff */
[----:B------:R-:W-:-:S13]  /*0690*/  ISETP.GT.U32.AND P0, PT, R23, R18, PT ;  /* 0x000000121700720c */ /* 0x000fda0003f04070 */
[----:B------:R-:W-:-:S05]  /*06a0*/  @!P0 IMAD.IADD R18, R18, 0x1, -R23 ;  /* 0x0000000112128824 */ /* 0x000fca00078e0a17 */
[----:B------:R-:W-:-:S13]  /*06b0*/  ISETP.GT.U32.AND P0, PT, R23, R18, PT ;  /* 0x000000121700720c */ /* 0x000fda0003f04070 */
[----:B------:R-:W-:-:S04]  /*06c0*/  @!P0 IMAD.IADD R18, R18, 0x1, -R23 ;  /* 0x0000000112128824 */ /* 0x000fc800078e0a17 */
[----:B------:R-:W-:Y:S01]  /*06d0*/  @!P5 IMAD.MOV R18, RZ, RZ, -R18 ;  /* 0x000000ffff12d224 */ /* 0x000fe200078e0a12 */
[----:B------:R-:W-:-:S05]  /*06e0*/  @!P6 LOP3.LUT R18, RZ, R4, RZ, 0x33, !PT ;  /* 0x00000004ff12e212 */ /* 0x000fca00078e33ff */
[----:B------:R-:W-:-:S05]  /*06f0*/  IMAD R16, R19, R18, R16 ;  /* 0x0000001213107224 */ /* 0x000fca00078e0210 */
[----:B------:R-:W-:-:S04]  /*0700*/  IADD3 R18, P0, PT, R16, UR16, RZ ;  /* 0x0000001010127c10 */ /* 0x000fc8000ff1e0ff */
[----:B------:R-:W-:-:S06]  /*0710*/  LEA.HI.X.SX32 R19, R16, UR17, 0x1, P0 ;  /* 0x0000001110137c11 */ /* 0x000fcc00080f0eff */
[----:B------:R-:W2:Y:S04]  /*0720*/  LDG.E.U8 R19, desc[UR12][R18.64] ;  /* 0x0000000c12137981 */ /* 0x000ea8000c1e1100 */
[----:B--2---:R0:W-:Y:S02]  /*0730*/  STS.U8 [R14+0x1], R19 ;  /* 0x000001130e007388 */ /* 0x0041e40000000000 */
.L_x_3:
[----:B------:R-:W-:Y:S05]  /*0740*/  BSYNC.RECONVERGENT B0 ;  /* 0x0000000000007941 */ /* 0x000fea0003800200 */
.L_x_2:
[----:B------:R-:W-:Y:S01]  /*0750*/  IMAD R25, R5, R4, RZ ;  /* 0x0000000405197224 */ /* 0x000fe200078e02ff */
[----:B------:R-:W-:Y:S01]  /*0760*/  BSSY.RECONVERGENT B0, `(.L_x_4) ;  /* 0x000001e000007945 */ /* 0x000fe20003800200 */
[----:B------:R-:W-:Y:S02]  /*0770*/  ISETP.NE.AND P0, PT, R9, R10, PT ;  /* 0x0000000a0900720c */ /* 0x000fe40003f05270 */
[----:B------:R-:W-:Y:S01]  /*0780*/  IADD3 R23, PT, PT, R2, 0x1, RZ ;  /* 0x0000000102177810 */ /* 0x000fe20007ffe0ff */
[----:B------:R-:W-:Y:S01]  /*0790*/  IMAD R25, R25, R4, RZ ;  /* 0x0000000419197224 */ /* 0x000fe200078e02ff */
[----:B------:R-:W-:Y:S01]  /*07a0*/  IADD3 R27, PT, PT, R27, UR8, R0 ;  /* 0x000000081b1b7c10 */ /* 0x000fe2000fffe000 */
[----:B------:R-:W-:Y:S08]  /*07b0*/  @P4 BRA `(.L_x_5) ;  /* 0x0000000000604947 */ /* 0x000ff00003800000 */
[----:B------:R-:W1:Y:S01]  /*07c0*/  I2F.U32.RP R16, R4 ;  /* 0x0000000400107306 */ /* 0x000e620000209000 */
[----:B------:R-:W-:-:S07]  /*07d0*/  ISETP.NE.U32.AND P5, PT, R4, RZ, PT ;  /* 0x000000ff0400720c */ /* 0x000fce0003fa5070 */
[----:B-1----:R-:W1:Y:S02]  /*07e0*/  MUFU.RCP R16, R16 ;  /* 0x0000001000107308 */ /* 0x002e640000001000 */
[----:B-1----:R-:W-:Y:S01]  /*07f0*/  VIADD R18, R16, 0xffffffe ;  /* 0x0ffffffe10127836 */ /* 0x002fe20000000000 */
[----:B------:R-:W-:-:S05]  /*0800*/  IADD3 R16, PT, PT, R7, R25, RZ ;  /* 0x0000001907107210 */ /* 0x000fca0007ffe0ff */
[----:B0-----:R0:W1:Y:S02]  /*0810*/  F2I.FTZ.U32.TRUNC.NTZ R19, R18 ;  /* 0x0000001200137305 */ /* 0x001064000021f000 */
[----:B0-----:R-:W-:Y:S02]  /*0820*/  IMAD.MOV.U32 R18, RZ, RZ, RZ ;  /* 0x000000ffff127224 */ /* 0x001fe400078e00ff */
[----:B-1----:R-:W-:-:S04]  /*0830*/  IMAD.MOV R29, RZ, RZ, -R19 ;  /* 0x000000ffff1d7224 */ /* 0x002fc800078e0a13 */
[----:B------:R-:W-:-:S04]  /*0840*/  IMAD R29, R29, R4, RZ ;  /* 0x000000041d1d7224 */ /* 0x000fc800078e02ff */
[----:B------:R-:W-:Y:S01]  /*0850*/  IMAD.HI.U32 R20, R19, R29, R18 ;  /* 0x0000001d13147227 */ /* 0x000fe200078e0012 */
[----:B------:R-:W-:-:S05]  /*0860*/  IADD3 R19, PT, PT, R9, R10, RZ ;  /* 0x0000000a09137210 */ /* 0x000fca0007ffe0ff */
[----:B------:R-:W-:-:S04]  /*0870*/  IMAD.HI.U32 R20, R20, R19, RZ ;  /* 0x0000001314147227 */ /* 0x000fc800078e00ff */
[----:B------:R-:W-:-:S04]  /*0880*/  IMAD.MOV R20, RZ, RZ, -R20 ;  /* 0x000000ffff147224 */ /* 0x000fc800078e0a14 */
[----:B------:R-:W-:-:S05]  /*0890*/  IMAD R19, R4, R20, R19 ;  /* 0x0000001404137224 */ /* 0x000fca00078e0213 */
[----:B------:R-:W-:-:S13]  /*08a0*/  ISETP.GE.U32.AND P4, PT, R19, R4, PT ;  /* 0x000000041300720c */ /* 0x000fda0003f86070 */
[----:B------:R-:W-:-:S05]  /*08b0*/  @P4 IMAD.IADD R19, R19, 0x1, -R4 ;  /* 0x0000000113134824 */ /* 0x000fca00078e0a04 */
[----:B------:R-:W-:-:S13]  /*08c0*/  ISETP.GE.U32.AND P4, PT, R19, R4, PT ;  /* 0x000000041300720c */ /* 0x000fda0003f86070 */
[----:B------:R-:W-:Y:S01]  /*08d0*/  @P4 IMAD.IADD R19, R19, 0x1, -R4 ;  /* 0x0000000113134824 */ /* 0x000fe200078e0a04 */
[----:B------:R-:W-:-:S05]  /*08e0*/  @!P5 LOP3.LUT R19, RZ, R4, RZ, 0x33, !PT ;  /* 0x00000004ff13d212 */ /* 0x000fca00078e33ff */
[----:B------:R-:W-:-:S05]  /*08f0*/  IMAD R16, R19, R4, R16 ;  /* 0x0000000413107224 */ /* 0x000fca00078e0210 */
[----:B------:R-:W-:-:S04]  /*0900*/  IADD3 R18, P4, PT, R16, UR16, RZ ;  /* 0x0000001010127c10 */ /* 0x000fc8000ff9e0ff */
[----:B------:R-:W-:-:S05]  /*0910*/  LEA.HI.X.SX32 R19, R16, UR17, 0x1, P4 ;  /* 0x0000001110137c11 */ /* 0x000fca000a0f0eff */
[----:B------:R-:W2:Y:S04]  /*0920*/  LDG.E.U8 R18, desc[UR12][R18.64] ;  /* 0x0000000c12127981 */ /* 0x000ea8000c1e1100 */
[----:B--2---:R1:W-:Y:S02]  /*0930*/  STS.U8 [R27+0x1], R18 ;  /* 0x000001121b007388 */ /* 0x0043e40000000000 */
.L_x_5:
[----:B------:R-:W-:Y:S05]  /*0940*/  BSYNC.RECONVERGENT B0 ;  /* 0x0000000000007941 */ /* 0x000fea0003800200 */
.L_x_4:
[----:B------:R-:W-:Y:S04]  /*0950*/  BSSY.RECONVERGENT B0, `(.L_x_6) ;  /* 0x000001a000007945 */ /* 0x000fe80003800200 */
[----:B------:R-:W-:Y:S05]  /*0960*/  @P3 BRA P0, `(.L_x_7) ;  /* 0x0000000000603947 */ /* 0x000fea0000000000 */
[----:B------:R-:W2:Y:S01]  /*0970*/  I2F.U32.RP R20, R4 ;  /* 0x0000000400147306 */ /* 0x000ea20000209000 */
[----:B------:R-:W-:-:S07]  /*0980*/  ISETP.NE.U32.AND P4, PT, R4, RZ, PT ;  /* 0x000000ff0400720c */ /* 0x000fce0003f85070 */
[----:B--2---:R-:W1:Y:S02]  /*0990*/  MUFU.RCP R20, R20 ;  /* 0x0000001400147308 */ /* 0x004e640000001000 */
[----:B-1----:R-:W-:-:S06]  /*09a0*/  VIADD R18, R20, 0xffffffe ;  /* 0x0ffffffe14127836 */ /* 0x002fcc0000000000 */
[----:B0-----:R0:W1:Y:S02]  /*09b0*/  F2I.FTZ.U32.TRUNC.NTZ R19, R18 ;  /* 0x0000001200137305 */ /* 0x001064000021f000 */
[----:B0-----:R-:W-:Y:S02]  /*09c0*/  IMAD.MOV.U32 R18, RZ, RZ, RZ ;  /* 0x000000ffff127224 */ /* 0x001fe400078e00ff */
[----:B-1----:R-:W-:-:S04]  /*09d0*/  IMAD.MOV R29, RZ, RZ, -R19 ;  /* 0x000000ffff1d7224 */ /* 0x002fc800078e0a13 */
[----:B------:R-:W-:-:S04]  /*09e0*/  IMAD R29, R29, R4, RZ ;  /* 0x000000041d1d7224 */ /* 0x000fc800078e02ff */
[----:B------:R-:W-:Y:S01]  /*09f0*/  IMAD.HI.U32 R16, R19, R29, R18 ;  /* 0x0000001d13107227 */ /* 0x000fe200078e0012 */
[----:B------:R-:W-:-:S05]  /*0a00*/  IADD3 R19, PT, PT, R23, UR5, R4 ;  /* 0x0000000517137c10 */ /* 0x000fca000fffe004 */
[----:B------:R-:W-:-:S05]  /*0a10*/  IMAD.HI.U32 R16, R16, R19, RZ ;  /* 0x0000001310107227 */ /* 0x000fca00078e00ff */
[----:B------:R-:W-:-:S05]  /*0a20*/  IADD3 R16, PT, PT, -R16, RZ, RZ ;  /* 0x000000ff10107210 */ /* 0x000fca0007ffe1ff */
[----:B------:R-:W-:Y:S02]  /*0a30*/  IMAD R19, R4, R16, R19 ;  /* 0x0000001004137224 */ /* 0x000fe400078e0213 */
[----:B------:R-:W-:-:S03]  /*0a40*/  IMAD.IADD R16, R7, 0x1, R25 ;  /* 0x0000000107107824 */ /* 0x000fc600078e0219 */
[----:B------:R-:W-:-:S13]  /*0a50*/  ISETP.GE.U32.AND P0, PT, R19, R4, PT ;  /* 0x000000041300720c */ /* 0x000fda0003f06070 */
[----:B------:R-:W-:-:S05]  /*0a60*/  @P0 IMAD.IADD R19, R19, 0x1, -R4 ;  /* 0x0000000113130824 */ /* 0x000fca00078e0a04 */
[----:B------:R-:W-:-:S13]  /*0a70*/  ISETP.GE.U32.AND P0, PT, R19, R4, PT ;  /* 0x000000041300720c */ /* 0x000fda0003f06070 */
[----:B------:R-:W-:Y:S01]  /*0a80*/  @P0 IMAD.IADD R19, R19, 0x1, -R4 ;  /* 0x0000000113130824 */ /* 0x000fe200078e0a04 */
[----:B------:R-:W-:-:S05]  /*0a90*/  @!P4 LOP3.LUT R19, RZ, R4, RZ, 0x33, !PT ;  /* 0x00000004ff13c212 */ /* 0x000fca00078e33ff */
[----:B------:R-:W-:-:S05]  /*0aa0*/  IMAD R19, R19, R4, R16 ;  /* 0x0000000413137224 */ /* 0x000fca00078e0210 */
[----:B------:R-:W-:-:S04]  /*0ab0*/  IADD3 R18, P0, PT, R19, UR16, RZ ;  /* 0x0000001013127c10 */ /* 0x000fc8000ff1e0ff */
[----:B------:R-:W-:-:S06]  /*0ac0*/  LEA.HI.X.SX32 R19, R19, UR17, 0x1, P0 ;  /* 0x0000001113137c11 */ /* 0x000fcc00080f0eff */
[----:B------:R-:W2:Y:S04]  /*0ad0*/  LDG.E.U8 R19, desc[UR12][R18.64] ;  /* 0x0000000c12137981 */ /* 0x000ea8000c1e1100 */
[----:B--2---:R2:W-:Y:S02]  /*0ae0*/  STS.U8 [R12+UR10+0x1], R19 ;  /* 0x000001130c007988 */ /* 0x0045e4000800000a */
.L_x_7:
[----:B------:R-:W-:Y:S05]  /*0af0*/  BSYNC.RECONVERGENT B0 ;  /* 0x0000000000007941 */ /* 0x000fea0003800200 */
.L_x_6:
[----:B------:R-:W-:Y:S04]  /*0b00*/  BSSY.RECONVERGENT B0, `(.L_x_8) ;  /* 0x0000019000007945 */ /* 0x000fe80003800200 */
[----:B------:R-:W-:Y:S05]  /*0b10*/  @P2 BRA `(.L_x_9) ;  /* 0x00000000005c2947 */ /* 0x000fea0003800000 */
[----:B------:R-:W3:Y:S01]  /*0b20*/  I2F.U32.RP R20, R4 ;  /* 0x0000000400147306 */ /* 0x000ee20000209000 */
[----:B------:R-:W-:-:S07]  /*0b30*/  ISETP.NE.U32.AND P4, PT, R4, RZ, PT ;  /* 0x000000ff0400720c */ /* 0x000fce0003f85070 */
[----:B---3--:R-:W1:Y:S02]  /*0b40*/  MUFU.RCP R20, R20 ;  /* 0x0000001400147308 */ /* 0x008e640000001000 */
[----:B-1----:R-:W-:-:S06]  /*0b50*/  IADD3 R18, PT, PT, R20, 0xffffffe, RZ ;  /* 0x0ffffffe14127810 */ /* 0x002fcc0007ffe0ff */
[----:B0-2---:R0:W1:Y:S02]  /*0b60*/  F2I.FTZ.U32.TRUNC.NTZ R19, R18 ;  /* 0x0000001200137305 */ /* 0x005064000021f000 */
[----:B0-----:R-:W-:Y:S02]  /*0b70*/  IMAD.MOV.U32 R18, RZ, RZ, RZ ;  /* 0x000000ffff127224 */ /* 0x001fe400078e00ff */
[----:B-1----:R-:W-:-:S04]  /*0b80*/  IMAD.MOV R29, RZ, RZ, -R19 ;  /* 0x000000ffff1d7224 */ /* 0x002fc800078e0a13 */
[----:B------:R-:W-:-:S04]  /*0b90*/  IMAD R29, R29, R4, RZ ;  /* 0x000000041d1d7224 */ /* 0x000fc800078e02ff */
[----:B------:R-:W-:-:S04]  /*0ba0*/  IMAD.HI.U32 R16, R19, R29, R18 ;  /* 0x0000001d13107227 */ /* 0x000fc800078e0012 */
[----:B------:R-:W-:-:S04]  /*0bb0*/  IMAD.IADD R19, R7, 0x1, R10 ;  /* 0x0000000107137824 */ /* 0x000fc800078e020a */
[----:B------:R-:W-:-:S05]  /*0bc0*/  IMAD.HI.U32 R16, R16, R19, RZ ;  /* 0x0000001310107227 */ /* 0x000fca00078e00ff */
[----:B------:R-:W-:-:S05]  /*0bd0*/  IADD3 R16, PT, PT, -R16, RZ, RZ ;  /* 0x000000ff10107210 */ /* 0x000fca0007ffe1ff */
        /* <DEDUP_REMOVED lines=10> */
[----:B--2---:R3:W-:Y:S02]  /*0c80*/  STS.U8 [R13+UR8], R18 ;  /* 0x000000120d007988 */ /* 0x0047e40008000008 */
.L_x_9:
[----:B------:R-:W-:Y:S05]  /*0c90*/  BSYNC.RECONVERGENT B0 ;  /* 0x0000000000007941 */ /* 0x000fea0003800200 */
.L_x_8:
[----:B------:R-:W-:Y:S01]  /*0ca0*/  UIADD3 UR9, UPT, UPT, UR15, -0x1, URZ ;  /* 0xffffffff0f097890 */ /* 0x000fe2000fffe0ff */
[----:B------:R-:W-:Y:S01]  /*0cb0*/  ISETP.NE.AND P4, PT, R7, R10, PT ;  /* 0x0000000a0700720c */ /* 0x000fe20003f85270 */
[----:B------:R-:W-:Y:S01]  /*0cc0*/  BSSY.RECONVERGENT B0, `(.L_x_10) ;  /* 0x000001b000007945 */ /* 0x000fe20003800200 */
[----:B------:R-:W-:-:S03]  /*0cd0*/  LOP3.LUT P5, R29, R3, RZ, R2, 0xfa, !PT ;  /* 0x000000ff031d7212 */ /* 0x000fc600078afa02 */
[----:B------:R-:W-:-:S13]  /*0ce0*/  ISETP.NE.AND P0, PT, R0, UR9, PT ;  /* 0x0000000900007c0c */ /* 0x000fda000bf05270 */
[----:B------:R-:W-:Y:S05]  /*0cf0*/  @P0 BRA P4, `(.L_x_11) ;  /* 0x00000000005c0947 */ /* 0x000fea0002000000 */
[----:B------:R-:W4:Y:S01]  /*0d00*/  I2F.U32.RP R20, R4 ;  /* 0x0000000400147306 */ /* 0x000f220000209000 */
[----:B------:R-:W-:-:S07]  /*0d10*/  ISETP.NE.U32.AND P6, PT, R4, RZ, PT ;  /* 0x000000ff0400720c */ /* 0x000fce0003fc5070 */
[----:B----4-:R-:W1:Y:S02]  /*0d20*/  MUFU.RCP R20, R20 ;  /* 0x0000001400147308 */ /* 0x010e640000001000 */
[----:B-1-3--:R-:W-:-:S06]  /*0d30*/  VIADD R18, R20, 0xffffffe ;  /* 0x0ffffffe14127836 */ /* 0x00afcc0000000000 */
[----:B0-2---:R0:W1:Y:S02]  /*0d40*/  F2I.FTZ.U32.TRUNC.NTZ R19, R18 ;  /* 0x0000001200137305 */ /* 0x005064000021f000 */
[----:B0-----:R-:W-:Y:S01]  /*0d50*/  IMAD.MOV.U32 R18, RZ, RZ, RZ ;  /* 0x000000ffff127224 */ /* 0x001fe200078e00ff */
[----:B-1----:R-:W-:-:S05]  /*0d60*/  IADD3 R31, PT, PT, RZ, -R19, RZ ;  /* 0x80000013ff1f7210 */ /* 0x002fca0007ffe0ff */
[----:B------:R-:W-:-:S04]  /*0d70*/  IMAD R31, R31, R4, RZ ;  /* 0x000000041f1f7224 */ /* 0x000fc800078e02ff */
[----:B------:R-:W-:-:S04]  /*0d80*/  IMAD.HI.U32 R16, R19, R31, R18 ;  /* 0x0000001f13107227 */ /* 0x000fc800078e0012 */
[----:B------:R-:W-:-:S04]  /*0d90*/  IMAD.X R19, R7, 0x1, R4, PT ;  /* 0x0000000107137824 */ /* 0x000fc800038e0604 */
[----:B------:R-:W-:-:S04]  /*0da0*/  IMAD.HI.U32 R16, R16, R19, RZ ;  /* 0x0000001310107227 */ /* 0x000fc800078e00ff */
[----:B------:R-:W-:-:S04]  /*0db0*/  IMAD.MOV R16, RZ, RZ, -R16 ;  /* 0x000000ffff107224 */ /* 0x000fc800078e0a10 */
[----:B------:R-:W-:-:S05]  /*0dc0*/  IMAD R19, R4, R16, R19 ;  /* 0x0000001004137224 */ /* 0x000fca00078e0213 */
[----:B------:R-:W-:-:S13]  /*0dd0*/  ISETP.GE.U32.AND P4, PT, R19, R4, PT ;  /* 0x000000041300720c */ /* 0x000fda0003f86070 */
[----:B------:R-:W-:-:S04]  /*0de0*/  @P4 IADD3 R19, PT, PT, R19, -R4, RZ ;  /* 0x8000000413134210 */ /* 0x000fc80007ffe0ff */
[----:B------:R-:W-:-:S13]  /*0df0*/  ISETP.GE.U32.AND P4, PT, R19, R4, PT ;  /* 0x000000041300720c */ /* 0x000fda0003f86070 */
[----:B------:R-:W-:Y:S01]  /*0e00*/  @P4 IMAD.IADD R19, R19, 0x1, -R4 ;  /* 0x0000000113134824 */ /* 0x000fe200078e0a04 */
[----:B------:R-:W-:-:S05]  /*0e10*/  @!P6 LOP3.LUT R19, RZ, R4, RZ, 0x33, !PT ;  /* 0x00000004ff13e212 */ /* 0x000fca00078e33ff */
[----:B------:R-:W-:-:S05]  /*0e20*/  IMAD R19, R21, R4, R19 ;  /* 0x0000000415137224 */ /* 0x000fca00078e0213 */
[----:B------:R-:W-:-:S04]  /*0e30*/  IADD3 R18, P4, PT, R19, UR16, RZ ;  /* 0x0000001013127c10 */ /* 0x000fc8000ff9e0ff */
[----:B------:R-:W-:-:S06]  /*0e40*/  LEA.HI.X.SX32 R19, R19, UR17, 0x1, P4 ;  /* 0x0000001113137c11 */ /* 0x000fcc000a0f0eff */
[----:B------:R-:W2:Y:S04]  /*0e50*/  LDG.E.U8 R19, desc[UR12][R18.64] ;  /* 0x0000000c12137981 */ /* 0x000ea8000c1e1100 */
[----:B--2---:R4:W-:Y:S02]  /*0e60*/  STS.U8 [R12+0x2], R19 ;  /* 0x000002130c007388 */ /* 0x0049e40000000000 */
.L_x_11:
[----:B------:R-:W-:Y:S05]  /*0e70*/  BSYNC.RECONVERGENT B0 ;  /* 0x0000000000007941 */ /* 0x000fea0003800200 */
.L_x_10:
[C---:B------:R-:W-:Y:S01]  /*0e80*/  IMAD R35, R3.reuse, UR10, RZ ;  /* 0x0000000a03237c24 */ /* 0x040fe2000f8e02ff */
[----:B------:R-:W-:Y:S01]  /*0e90*/  BSSY.RECONVERGENT B0, `(.L_x_12) ;  /* 0x0000035000007945 */ /* 0x000fe20003800200 */
[----:B------:R-:W-:Y:S02]  /*0ea0*/  ISETP.NE.OR P4, PT, R3, UR7, P3 ;  /* 0x0000000703007c0c */ /* 0x000fe40009f85670 */
[----:B------:R-:W-:Y:S01]  /*0eb0*/  IMAD.IADD R31, R35, 0x1, R2 ;  /* 0x00000001231f7824 */ /* 0x000fe200078e0202 */
[----:B------:R-:W-:Y:S10]  /*0ec0*/  @P5 BRA `(.L_x_13) ;  /* 0x0000000000c45947 */ /* 0x000ff40003800000 */
[----:B------:R-:W-:Y:S01]  /*0ed0*/  IABS R16, R4 ;  /* 0x0000000400107213 */ /* 0x000fe20000000000 */
[----:B------:R-:W5:Y:S01]  /*0ee0*/  I2F.U32.RP R26, R4 ;  /* 0x00000004001a7306 */ /* 0x000f620000209000 */
[----:B------:R-:W-:-:S05]  /*0ef0*/  IMAD.IADD R22, R5, 0x1, R10 ;  /* 0x0000000105167824 */ /* 0x000fca00078e020a */
[----:B------:R-:W-:Y:S02]  /*0f00*/  IABS R28, R22 ;  /* 0x00000016001c7213 */ /* 0x000fe40000000000 */
[----:B------:R-:W0:Y:S08]  /*0f10*/  I2F.RP R24, R16 ;  /* 0x0000001000187306 */ /* 0x000e300000209400 */
[----:B-----5:R-:W2:Y:S08]  /*0f20*/  MUFU.RCP R26, R26 ;  /* 0x0000001a001a7308 */ /* 0x020eb00000001000 */
[----:B0-----:R-:W0:Y:S01]  /*0f30*/  MUFU.RCP R24, R24 ;  /* 0x0000001800187308 */ /* 0x001e220000001000 */
[----:B--2-4-:R-:W-:-:S07]  /*0f40*/  IADD3 R19, PT, PT, R26, 0xffffffe, RZ ;  /* 0x0ffffffe1a137810 */ /* 0x014fce0007ffe0ff */
[----:B------:R-:W-:Y:S01]  /*0f50*/  F2I.FTZ.U32.TRUNC.NTZ R19, R19 ;  /* 0x0000001300137305 */ /* 0x000fe2000021f000 */
[----:B0-----:R-:W-:-:S07]  /*0f60*/  VIADD R20, R24, 0xffffffe ;  /* 0x0ffffffe18147836 */ /* 0x001fce0000000000 */
[----:B------:R0:W2:Y:S02]  /*0f70*/  F2I.FTZ.U32.TRUNC.NTZ R21, R20 ;  /* 0x0000001400157305 */ /* 0x0000a4000021f000 */
[----:B0-----:R-:W-:Y:S02]  /*0f80*/  HFMA2 R20, -RZ, RZ, 0, 0 ;  /* 0x00000000ff147431 */ /* 0x001fe400000001ff */
[----:B--2---:R-:W-:-:S04]  /*0f90*/  IMAD.MOV R37, RZ, RZ, -R21 ;  /* 0x000000ffff257224 */ /* 0x004fc800078e0a15 */
[----:B-1-3--:R-:W-:Y:S02]  /*0fa0*/  IMAD R18, R37, R16, RZ ;  /* 0x0000001025127224 */ /* 0x00afe400078e02ff */
[----:B------:R-:W-:Y:S02]  /*0fb0*/  IMAD.MOV.U32 R37, RZ, RZ, R28 ;  /* 0x000000ffff257224 */ /* 0x000fe400078e001c */
[----:B------:R-:W-:-:S04]  /*0fc0*/  IMAD.HI.U32 R18, R21, R18, R20 ;  /* 0x0000001215127227 */ /* 0x000fc800078e0014 */
[----:B------:R-:W-:Y:S02]  /*0fd0*/  IMAD.MOV R21, RZ, RZ, -R19 ;  /* 0x000000ffff157224 */ /* 0x000fe400078e0a13 */
[----:B------:R-:W-:-:S04]  /*0fe0*/  IMAD.HI.U32 R18, R18, R37, RZ ;  /* 0x0000002512127227 */ /* 0x000fc800078e00ff */
[----:B------:R-:W-:Y:S02]  /*0ff0*/  IMAD.MOV R20, RZ, RZ, -R18 ;  /* 0x000000ffff147224 */ /* 0x000fe400078e0a12 */
[----:B------:R-:W-:Y:S02]  /*1000*/  IMAD R21, R21, R4, RZ ;  /* 0x0000000415157224 */ /* 0x000fe400078e02ff */
[----:B------:R-:W-:Y:S02]  /*1010*/  IMAD.MOV.U32 R18, RZ, RZ, RZ ;  /* 0x000000ffff127224 */ /* 0x000fe400078e00ff */
[C---:B------:R-:W-:Y:S02]  /*1020*/  IMAD R37, R16.reuse, R20, R37 ;  /* 0x0000001410257224 */ /* 0x040fe400078e0225 */
[----:B------:R-:W-:Y:S01]  /*1030*/  IMAD.HI.U32 R18, R19, R21, R18 ;  /* 0x0000001513127227 */ /* 0x000fe200078e0012 */
[----:B------:R-:W-:Y:S02]  /*1040*/  IADD3 R19, PT, PT, R9, R10, RZ ;  /* 0x0000000a09137210 */ /* 0x000fe40007ffe0ff */
[----:B------:R-:W-:-:S03]  /*1050*/  ISETP.GT.U32.AND P5, PT, R16, R37, PT ;  /* 0x000000251000720c */ /* 0x000fc60003fa4070 */
[----:B------:R-:W-:-:S04]  /*1060*/  IMAD.HI.U32 R18, R18, R19, RZ ;  /* 0x0000001312127227 */ /* 0x000fc800078e00ff */
[----:B------:R-:W-:-:S04]  /*1070*/  IMAD.MOV R18, RZ, RZ, -R18 ;  /* 0x000000ffff127224 */ /* 0x000fc800078e0a12 */
[----:B------:R-:W-:Y:S02]  /*1080*/  IMAD R19, R4, R18, R19 ;  /* 0x0000001204137224 */ /* 0x000fe400078e0213 */
[----:B------:R-:W-:-:S03]  /*1090*/  @!P5 IMAD.IADD R37, R37, 0x1, -R16 ;  /* 0x000000012525d824 */ /* 0x000fc600078e0a10 */
[----:B------:R-:W-:Y:S02]  /*10a0*/  ISETP.GE.U32.AND P6, PT, R19, R4, PT ;  /* 0x000000041300720c */ /* 0x000fe40003fc6070 */
[----:B------:R-:W-:-:S11]  /*10b0*/  ISETP.GT.U32.AND P5, PT, R16, R37, PT ;  /* 0x000000251000720c */ /* 0x000fd60003fa4070 */
[----:B------:R-:W-:Y:S01]  /*10c0*/  @P6 IMAD.IADD R19, R19, 0x1, -R4 ;  /* 0x0000000113136824 */ /* 0x000fe200078e0a04 */
[----:B------:R-:W-:Y:S02]  /*10d0*/  ISETP.GE.AND P6, PT, R22, RZ, PT ;  /* 0x000000ff1600720c */ /* 0x000fe40003fc6270 */
[----:B------:R-:W-:Y:S02]  /*10e0*/  @!P5 IADD3 R37, PT, PT, R37, -R16, RZ ;  /* 0x800000102525d210 */ /* 0x000fe40007ffe0ff */
[-C--:B------:R-:W-:Y:S02]  /*10f0*/  ISETP.GE.U32.AND P5, PT, R19, R4.reuse, PT ;  /* 0x000000041300720c */ /* 0x080fe40003fa6070 */
[----:B------:R-:W-:-:S07]  /*1100*/  LOP3.LUT R16, RZ, R4, RZ, 0x33, !PT ;  /* 0x00000004ff107212 */ /* 0x000fce00078e33ff */
[----:B------:R-:W-:Y:S01]  /*1110*/  @!P6 IMAD.MOV R37, RZ, RZ, -R37 ;  /* 0x000000ffff25e224 */ /* 0x000fe200078e0a25 */
[----:B------:R-:W-:-:S03]  /*1120*/  ISETP.NE.U32.AND P6, PT, R4, RZ, PT ;  /* 0x000000ff0400720c */ /* 0x000fc60003fc5070 */
[----:B------:R-:W-:Y:S01]  /*1130*/  @P5 IMAD.IADD R19, R19, 0x1, -R4 ;  /* 0x0000000113135824 */ /* 0x000fe200078e0a04 */
[----:B------:R-:W-:-:S04]  /*1140*/  ISETP.NE.AND P5, PT, R4, RZ, PT ;  /* 0x000000ff0400720c */ /* 0x000fc80003fa5270 */
[C---:B------:R-:W-:Y:S02]  /*1150*/  SEL R19, R16.reuse, R19, !P6 ;  /* 0x0000001310137207 */ /* 0x040fe40007000000 */
[----:B------:R-:W-:-:S05]  /*1160*/  SEL R37, R16, R37, !P5 ;  /* 0x0000002510257207 */ /* 0x000fca0006800000 */
[----:B------:R-:W-:-:S04]  /*1170*/  IMAD R37, R37, R4, R19 ;  /* 0x0000000425257224 */ /* 0x000fc800078e0213 */
[----:B------:R-:W-:-:S05]  /*1180*/  IMAD R37, R37, R4, R7 ;  /* 0x0000000425257224 */ /* 0x000fca00078e0207 */
[----:B------:R-:W-:-:S04]  /*1190*/  IADD3 R18, P5, PT, R37, UR16, RZ ;  /* 0x0000001025127c10 */ /* 0x000fc8000ffbe0ff */
[----:B------:R-:W-:-:S05]  /*11a0*/  LEA.HI.X.SX32 R19, R37, UR17, 0x1, P5 ;  /* 0x0000001125137c11 */ /* 0x000fca000a8f0eff */
[----:B------:R-:W2:Y:S01]  /*11b0*/  LDG.E.U8 R18, desc[UR12][R18.64] ;  /* 0x0000000c12127981 */ /* 0x000ea2000c1e1100 */
[----:B------:R-:W-:-:S05]  /*11c0*/  IMAD R21, R31, UR10, R0 ;  /* 0x0000000a1f157c24 */ /* 0x000fca000f8e0200 */
[----:B--2---:R0:W-:Y:S02]  /*11d0*/  STS.U8 [R21+UR8+0x1], R18 ;  /* 0x0000011215007988 */ /* 0x0041e40008000008 */
.L_x_13:
[----:B------:R-:W-:Y:S05]  /*11e0*/  BSYNC.RECONVERGENT B0 ;  /* 0x0000000000007941 */ /* 0x000fea0003800200 */
.L_x_12:
[----:B------:R-:W-:Y:S01]  /*11f0*/  IADD3 R33, PT, PT, R2, 0x2, R33 ;  /* 0x0000000202217810 */ /* 0x000fe20007ffe021 */
[----:B------:R-:W-:Y:S01]  /*1200*/  BSSY.RECONVERGENT B0, `(.L_x_14) ;  /* 0x0000035000007945 */ /* 0x000fe20003800200 */
[----:B------:R-:W-:Y:S01]  /*1210*/  LOP3.LUT P5, RZ, R3, R0, RZ, 0xfc, !PT ;  /* 0x0000000003ff7212 */ /* 0x000fe200078afcff */
[--C-:B------:R-:W-:Y:S02]  /*1220*/  IMAD R16, R23, UR10, R0.reuse ;  /* 0x0000000a17107c24 */ /* 0x100fe4000f8e0200 */
[----:B------:R-:W-:Y:S01]  /*1230*/  IMAD R22, R33, UR10, R0 ;  /* 0x0000000a21167c24 */ /* 0x000fe2000f8e0200 */
[----:B------:R-:W-:Y:S09]  /*1240*/  @P4 BRA `(.L_x_15) ;  /* 0x0000000000c04947 */ /* 0x000ff20003800000 */
[----:B------:R-:W-:Y:S01]  /*1250*/  IABS R24, R4 ;  /* 0x0000000400187213 */ /* 0x000fe20000000000 */
[----:B------:R-:W5:Y:S01]  /*1260*/  I2F.U32.RP R30, R4 ;  /* 0x00000004001e7306 */ /* 0x000f620000209000 */
[----:B------:R-:W-:-:S04]  /*1270*/  IADD3 R26, PT, PT, R17, UR4, R4 ;  /* 0x00000004111a7c10 */ /* 0x000fc8000fffe004 */
[----:B------:R-:W-:-:S03]  /*1280*/  IABS R32, R26 ;  /* 0x0000001a00207213 */ /* 0x000fc60000000000 */
[----:B------:R-:W0:Y:S08]  /*1290*/  I2F.RP R28, R24 ;  /* 0x00000018001c7306 */ /* 0x000e300000209400 */
[----:B-----5:R-:W5:Y:S08]  /*12a0*/  MUFU.RCP R30, R30 ;  /* 0x0000001e001e7308 */ /* 0x020f700000001000 */
[----:B0-----:R-:W1:Y:S01]  /*12b0*/  MUFU.RCP R28, R28 ;  /* 0x0000001c001c7308 */ /* 0x001e620000001000 */
[----:B-----5:R-:W-:-:S07]  /*12c0*/  IADD3 R20, PT, PT, R30, 0xffffffe, RZ ;  /* 0x0ffffffe1e147810 */ /* 0x020fce0007ffe0ff */
[----:B------:R0:W5:Y:S01]  /*12d0*/  F2I.FTZ.U32.TRUNC.NTZ R21, R20 ;  /* 0x0000001400157305 */ /* 0x000162000021f000 */
[----:B-1-3--:R-:W-:-:S07]  /*12e0*/  VIADD R18, R28, 0xffffffe ;  /* 0x0ffffffe1c127836 */ /* 0x00afce0000000000 */
[----:B--2-4-:R1:W2:Y:S01]  /*12f0*/  F2I.FTZ.U32.TRUNC.NTZ R19, R18 ;  /* 0x0000001200137305 */ /* 0x0142a2000021f000 */
[----:B0-----:R-:W-:Y:S01]  /*1300*/  IMAD.MOV.U32 R20, RZ, RZ, RZ ;  /* 0x000000ffff147224 */ /* 0x001fe200078e00ff */
[----:B-----5:R-:W-:Y:S01]  /*1310*/  IADD3 R37, PT, PT, RZ, -R21, RZ ;  /* 0x80000015ff257210 */ /* 0x020fe20007ffe0ff */
[----:B-1----:R-:W-:-:S04]  /*1320*/  IMAD.MOV.U32 R18, RZ, RZ, RZ ;  /* 0x000000ffff127224 */ /* 0x002fc800078e00ff */
[----:B------:R-:W-:Y:S02]  /*1330*/  IMAD R37, R37, R4, RZ ;  /* 0x0000000425257224 */ /* 0x000fe400078e02ff */
[----:B--2---:R-:W-:Y:S02]  /*1340*/  IMAD.MOV R33, RZ, RZ, -R19 ;  /* 0x000000ffff217224 */ /* 0x004fe400078e0a13 */
[----:B------:R-:W-:-:S04]  /*1350*/  IMAD.HI.U32 R20, R21, R37, R20 ;  /* 0x0000002515147227 */ /* 0x000fc800078e0014 */
[----:B------:R-:W-:-:S04]  /*1360*/  IMAD R33, R33, R24, RZ ;  /* 0x0000001821217224 */ /* 0x000fc800078e02ff */
[----:B------:R-:W-:-:S04]  /*1370*/  IMAD.HI.U32 R33, R19, R33, R18 ;  /* 0x0000002113217227 */ /* 0x000fc800078e0012 */
[----:B------:R-:W-:-:S04]  /*1380*/  IMAD.MOV.U32 R19, RZ, RZ, R32 ;  /* 0x000000ffff137224 */ /* 0x000fc800078e0020 */
[----:B------:R-:W-:-:S04]  /*1390*/  IMAD.HI.U32 R33, R33, R19, RZ ;  /* 0x0000001321217227 */ /* 0x000fc800078e00ff */
[----:B------:R-:W-:-:S04]  /*13a0*/  IMAD.MOV R33, RZ, RZ, -R33 ;  /* 0x000000ffff217224 */ /* 0x000fc800078e0a21 */
[----:B------:R-:W-:Y:S01]  /*13b0*/  IMAD R18, R24, R33, R19 ;  /* 0x0000002118127224 */ /* 0x000fe200078e0213 */
[----:B------:R-:W-:-:S04]  /*13c0*/  IADD3 R19, PT, PT, R23, UR5, R4 ;  /* 0x0000000517137c10 */ /* 0x000fc8000fffe004 */
[----:B------:R-:W-:Y:S01]  /*13d0*/  ISETP.GT.U32.AND P4, PT, R24, R18, PT ;  /* 0x000000121800720c */ /* 0x000fe20003f84070 */
[----:B------:R-:W-:-:S04]  /*13e0*/  IMAD.HI.U32 R20, R20, R19, RZ ;  /* 0x0000001314147227 */ /* 0x000fc800078e00ff */
[----:B------:R-:W-:-:S04]  /*13f0*/  IMAD.MOV R20, RZ, RZ, -R20 ;  /* 0x000000ffff147224 */ /* 0x000fc800078e0a14 */
[----:B------:R-:W-:Y:S01]  /*1400*/  IMAD R21, R4, R20, R19 ;  /* 0x0000001404157224 */ /* 0x000fe200078e0213 */
[----:B------:R-:W-:-:S03]  /*1410*/  LOP3.LUT R19, RZ, R4, RZ, 0x33, !PT ;  /* 0x00000004ff137212 */ /* 0x000fc600078e33ff */
[----:B------:R-:W-:Y:S02]  /*1420*/  @!P4 IADD3 R18, PT, PT, R18, -R24, RZ ;  /* 0x800000181212c210 */ /* 0x000fe40007ffe0ff */
[----:B------:R-:W-:Y:S02]  /*1430*/  ISETP.GE.U32.AND P6, PT, R21, R4, PT ;  /* 0x000000041500720c */ /* 0x000fe40003fc6070 */
[----:B------:R-:W-:-:S11]  /*1440*/  ISETP.GT.U32.AND P4, PT, R24, R18, PT ;  /* 0x000000121800720c */ /* 0x000fd60003f84070 */
[----:B------:R-:W-:Y:S01]  /*1450*/  @P6 IMAD.IADD R21, R21, 0x1, -R4 ;  /* 0x0000000115156824 */ /* 0x000fe200078e0a04 */
[----:B------:R-:W-:Y:S01]  /*1460*/  ISETP.GE.AND P6, PT, R26, RZ, PT ;  /* 0x000000ff1a00720c */ /* 0x000fe20003fc6270 */
[----:B------:R-:W-:-:S03]  /*1470*/  @!P4 IMAD.IADD R18, R18, 0x1, -R24 ;  /* 0x000000011212c824 */ /* 0x000fc600078e0a18 */
[----:B------:R-:W-:-:S09]  /*1480*/  ISETP.GE.U32.AND P4, PT, R21, R4, PT ;  /* 0x000000041500720c */ /* 0x000fd20003f86070 */
[----:B------:R-:W-:Y:S01]  /*1490*/  @!P6 IMAD.MOV R18, RZ, RZ, -R18 ;  /* 0x000000ffff12e224 */ /* 0x000fe200078e0a12 */
[----:B------:R-:W-:-:S03]  /*14a0*/  ISETP.NE.U32.AND P6, PT, R4, RZ, PT ;  /* 0x000000ff0400720c */ /* 0x000fc60003fc5070 */
[----:B------:R-:W-:Y:S02]  /*14b0*/  @P4 IADD3 R21, PT, PT, R21, -R4, RZ ;  /* 0x8000000415154210 */ /* 0x000fe40007ffe0ff */
[----:B------:R-:W-:Y:S02]  /*14c0*/  ISETP.NE.AND P4, PT, R4, RZ, PT ;  /* 0x000000ff0400720c */ /* 0x000fe40003f85270 */
[C---:B------:R-:W-:Y:S02]  /*14d0*/  SEL R21, R19.reuse, R21, !P6 ;  /* 0x0000001513157207 */ /* 0x040fe40007000000 */
[----:B------:R-:W-:-:S05]  /*14e0*/  SEL R19, R19, R18, !P4 ;  /* 0x0000001213137207 */ /* 0x000fca0006000000 */
[----:B------:R-:W-:-:S04]  /*14f0*/  IMAD R19, R19, R4, R21 ;  /* 0x0000000413137224 */ /* 0x000fc800078e0215 */
[----:B------:R-:W-:-:S05]  /*1500*/  IMAD R19, R19, R4, R7 ;  /* 0x0000000413137224 */ /* 0x000fca00078e0207 */
[----:B------:R-:W-:-:S04]  /*1510*/  IADD3 R18, P4, PT, R19, UR16, RZ ;  /* 0x0000001013127c10 */ /* 0x000fc8000ff9e0ff */
[----:B------:R-:W-:-:S06]  /*1520*/  LEA.HI.X.SX32 R19, R19, UR17, 0x1, P4 ;  /* 0x0000001113137c11 */ /* 0x000fcc000a0f0eff */
[----:B------:R-:W2:Y:S04]  /*1530*/  LDG.E.U8 R19, desc[UR12][R18.64] ;  /* 0x0000000c12137981 */ /* 0x000ea8000c1e1100 */
[----:B--2---:R0:W-:Y:S02]  /*1540*/  STS.U8 [R22+UR8+0x1], R19 ;  /* 0x0000011316007988 */ /* 0x0041e40008000008 */
.L_x_15:
[----:B------:R-:W-:Y:S05]  /*1550*/  BSYNC.RECONVERGENT B0 ;  /* 0x0000000000007941 */ /* 0x000fea0003800200 */
.L_x_14:
[----:B------:R-:W-:Y:S01]  /*1560*/  VIADD R24, R16, UR8 ;  /* 0x0000000810187c36 */ /* 0x000fe20008000000 */
[----:B------:R-:W-:Y:S01]  /*1570*/  BSSY.RECONVERGENT B0, `(.L_x_16) ;  /* 0x0000035000007945 */ /* 0x000fe20003800200 */
[----:B------:R-:W-:Y:S02]  /*1580*/  ISETP.NE.OR P4, PT, R3, UR7, P0 ;  /* 0x0000000703007c0c */ /* 0x000fe40008785670 */
[----:B------:R-:W-:Y:S01]  /*1590*/  IMAD R24, R35, UR10, R24 ;  /* 0x0000000a23187c24 */ /* 0x000fe2000f8e0218 */
[----:B------:R-:W-:Y:S10]  /*15a0*/  @P5 BRA `(.L_x_17) ;  /* 0x0000000000c45947 */ /* 0x000ff40003800000 */
[----:B------:R-:W-:Y:S01]  /*15b0*/  IABS R26, R4 ;  /* 0x00000004001a7213 */ /* 0x000fe20000000000 */
[----:B------:R-:W5:Y:S01]  /*15c0*/  I2F.U32.RP R32, R4 ;  /* 0x0000000400207306 */ /* 0x000f620000209000 */
[----:B------:R-:W-:-:S05]  /*15d0*/  IMAD.IADD R28, R5, 0x1, R10 ;  /* 0x00000001051c7824 */ /* 0x000fca00078e020a */
[----:B------:R-:W-:Y:S02]  /*15e0*/  IABS R34, R28 ;  /* 0x0000001c00227213 */ /* 0x000fe40000000000 */
[----:B------:R-:W0:Y:S08]  /*15f0*/  I2F.RP R30, R26 ;  /* 0x0000001a001e7306 */ /* 0x000e300000209400 */
[----:B-----5:R-:W5:Y:S08]  /*1600*/  MUFU.RCP R32, R32 ;  /* 0x0000002000207308 */ /* 0x020f700000001000 */
[----:B0-----:R-:W1:Y:S01]  /*1610*/  MUFU.RCP R30, R30 ;  /* 0x0000001e001e7308 */ /* 0x001e620000001000 */
[----:B-----5:R-:W-:-:S07]  /*1620*/  VIADD R20, R32, 0xffffffe ;  /* 0x0ffffffe20147836 */ /* 0x020fce0000000000 */
[----:B------:R0:W5:Y:S01]  /*1630*/  F2I.FTZ.U32.TRUNC.NTZ R21, R20 ;  /* 0x0000001400157305 */ /* 0x000162000021f000 */
[----:B-1-3--:R-:W-:-:S07]  /*1640*/  VIADD R18, R30, 0xffffffe ;  /* 0x0ffffffe1e127836 */ /* 0x00afce0000000000 */
[----:B--2-4-:R1:W2:Y:S01]  /*1650*/  F2I.FTZ.U32.TRUNC.NTZ R19, R18 ;  /* 0x0000001200137305 */ /* 0x0142a2000021f000 */
[----:B0-----:R-:W-:Y:S01]  /*1660*/  IMAD.MOV.U32 R20, RZ, RZ, RZ ;  /* 0x000000ffff147224 */ /* 0x001fe200078e00ff */
[----:B-----5:R-:W-:Y:S01]  /*1670*/  IADD3 R35, PT, PT, RZ, -R21, RZ ;  /* 0x80000015ff237210 */ /* 0x020fe20007ffe0ff */
[----:B-1----:R-:W-:-:S04]  /*1680*/  IMAD.MOV.U32 R18, RZ, RZ, RZ ;  /* 0x000000ffff127224 */ /* 0x002fc800078e00ff */
[----:B------:R-:W-:Y:S01]  /*1690*/  IMAD R35, R35, R4, RZ ;  /* 0x0000000423237224 */ /* 0x000fe200078e02ff */
[----:B--2---:R-:W-:-:S03]  /*16a0*/  IADD3 R33, PT, PT, RZ, -R19, RZ ;  /* 0x80000013ff217210 */ /* 0x004fc60007ffe0ff */
[----:B------:R-:W-:-:S04]  /*16b0*/  IMAD.HI.U32 R20, R21, R35, R20 ;  /* 0x0000002315147227 */ /* 0x000fc800078e0014 */
[----:B------:R-:W-:-:S04]  /*16c0*/  IMAD R33, R33, R26, RZ ;  /* 0x0000001a21217224 */ /* 0x000fc800078e02ff */
[----:B------:R-:W-:-:S04]  /*16d0*/  IMAD.HI.U32 R33, R19, R33, R18 ;  /* 0x0000002113217227 */ /* 0x000fc800078e0012 */
[----:B------:R-:W-:-:S04]  /*16e0*/  IMAD.MOV.U32 R19, RZ, RZ, R34 ;  /* 0x000000ffff137224 */ /* 0x000fc800078e0022 */
[----:B------:R-:W-:-:S04]  /*16f0*/  IMAD.HI.U32 R33, R33, R19, RZ ;  /* 0x0000001321217227 */ /* 0x000fc800078e00ff */
[----:B------:R-:W-:-:S04]  /*1700*/  IMAD.MOV R33, RZ, RZ, -R33 ;  /* 0x000000ffff217224 */ /* 0x000fc800078e0a21 */
[----:B------:R-:W-:Y:S02]  /*1710*/  IMAD R18, R26, R33, R19 ;  /* 0x000000211a127224 */ /* 0x000fe400078e0213 */
[----:B------:R-:W-:-:S03]  /*1720*/  IMAD.IADD R19, R7, 0x1, R10 ;  /* 0x0000000107137824 */ /* 0x000fc600078e020a */
[----:B------:R-:W-:Y:S01]  /*1730*/  ISETP.GT.U32.AND P5, PT, R26, R18, PT ;  /* 0x000000121a00720c */ /* 0x000fe20003fa4070 */
[----:B------:R-:W-:-:S05]  /*1740*/  IMAD.HI.U32 R20, R20, R19, RZ ;  /* 0x0000001314147227 */ /* 0x000fca00078e00ff */
[----:B------:R-:W-:-:S05]  /*1750*/  IADD3 R20, PT, PT, -R20, RZ, RZ ;  /* 0x000000ff14147210 */ /* 0x000fca0007ffe1ff */
[----:B------:R-:W-:Y:S01]  /*1760*/  IMAD R21, R4, R20, R19 ;  /* 0x0000001404157224 */ /* 0x000fe200078e0213 */
[-C--:B------:R-:W-:Y:S01]  /*1770*/  LOP3.LUT R19, RZ, R4.reuse, RZ, 0x33, !PT ;  /* 0x00000004ff137212 */ /* 0x080fe200078e33ff */
[----:B------:R-:W-:Y:S02]  /*1780*/  @!P5 IMAD.IADD R18, R18, 0x1, -R26 ;  /* 0x000000011212d824 */ /* 0x000fe400078e0a1a */
[-C--:B------:R-:W-:Y:S01]  /*1790*/  IMAD R20, R4, R4.reuse, RZ ;  /* 0x0000000404147224 */ /* 0x080fe200078e02ff */
[----:B------:R-:W-:Y:S02]  /*17a0*/  ISETP.GE.U32.AND P6, PT, R21, R4, PT ;  /* 0x000000041500720c */ /* 0x000fe40003fc6070 */
[----:B------:R-:W-:-:S11]  /*17b0*/  ISETP.GT.U32.AND P5, PT, R26, R18, PT ;  /* 0x000000121a00720c */ /* 0x000fd60003fa4070 */
[----:B------:R-:W-:Y:S01]  /*17c0*/  @P6 IMAD.IADD R21, R21, 0x1, -R4 ;  /* 0x0000000115156824 */ /* 0x000fe200078e0a04 */
[----:B------:R-:W-:Y:S01]  /*17d0*/  ISETP.GE.AND P6, PT, R28, RZ, PT ;  /* 0x000000ff1c00720c */ /* 0x000fe20003fc6270 */
[----:B------:R-:W-:-:S03]  /*17e0*/  @!P5 IMAD.IADD R18, R18, 0x1, -R26 ;  /* 0x000000011212d824 */ /* 0x000fc600078e0a1a */
[----:B------:R-:W-:-:S09]  /*17f0*/  ISETP.GE.U32.AND P5, PT, R21, R4, PT ;  /* 0x000000041500720c */ /* 0x000fd20003fa6070 */
[----:B------:R-:W-:Y:S02]  /*1800*/  @!P6 IADD3 R18, PT, PT, -R18, RZ, RZ ;  /* 0x000000ff1212e210 */ /* 0x000fe40007ffe1ff */
[C---:B------:R-:W-:Y:S02]  /*1810*/  ISETP.NE.U32.AND P6, PT, R4.reuse, RZ, PT ;  /* 0x000000ff0400720c */ /* 0x040fe40003fc5070 */
[----:B------:R-:W-:Y:S01]  /*1820*/  @P5 IMAD.IADD R21, R21, 0x1, -R4 ;  /* 0x0000000115155824 */ /* 0x000fe200078e0a04 */
[----:B------:R-:W-:-:S04]  /*1830*/  ISETP.NE.AND P5, PT, R4, RZ, PT ;  /* 0x000000ff0400720c */ /* 0x000fc80003fa5270 */
[C---:B------:R-:W-:Y:S02]  /*1840*/  SEL R21, R19.reuse, R21, !P6 ;  /* 0x0000001513157207 */ /* 0x040fe40007000000 */
[----:B------:R-:W-:-:S03]  /*1850*/  SEL R18, R19, R18, !P5 ;  /* 0x0000001213127207 */ /* 0x000fc60006800000 */
[----:B------:R-:W-:-:S04]  /*1860*/  IMAD R19, R9, R4, R21 ;  /* 0x0000000409137224 */ /* 0x000fc800078e0215 */
[----:B------:R-:W-:-:S05]  /*1870*/  IMAD R19, R20, R18, R19 ;  /* 0x0000001214137224 */ /* 0x000fca00078e0213 */
[----:B------:R-:W-:-:S04]  /*1880*/  IADD3 R18, P5, PT, R19, UR16, RZ ;  /* 0x0000001013127c10 */ /* 0x000fc8000ffbe0ff */
[----:B------:R-:W-:-:S06]  /*1890*/  LEA.HI.X.SX32 R19, R19, UR17, 0x1, P5 ;  /* 0x0000001113137c11 */ /* 0x000fcc000a8f0eff */
[----:B------:R-:W2:Y:S04]  /*18a0*/  LDG.E.U8 R19, desc[UR12][R18.64] ;  /* 0x0000000c12137981 */ /* 0x000ea8000c1e1100 */
[----:B--2---:R0:W-:Y:S02]  /*18b0*/  STS.U8 [R24], R19 ;  /* 0x0000001318007388 */ /* 0x0041e40000000000 */
.L_x_17:
[----:B------:R-:W-:Y:S05]  /*18c0*/  BSYNC.RECONVERGENT B0 ;  /* 0x0000000000007941 */ /* 0x000fea0003800200 */
.L_x_16:
[----:B------:R-:W-:Y:S01]  /*18d0*/  BSSY.RECONVERGENT B0, `(.L_x_18) ;  /* 0x0000034000007945 */ /* 0x000fe20003800200 */
[----:B------:R-:W-:-:S03]  /*18e0*/  LOP3.LUT P5, RZ, R2, R0, RZ, 0xfc, !PT ;  /* 0x0000000002ff7212 */ /* 0x000fc600078afcff */
[----:B------:R-:W-:Y:S10]  /*18f0*/  @P4 BRA `(.L_x_19) ;  /* 0x0000000000c44947 */ /* 0x000ff40003800000 */
[----:B------:R-:W-:Y:S01]  /*1900*/  IABS R26, R4 ;  /* 0x00000004001a7213 */ /* 0x000fe20000000000 */
[----:B------:R-:W5:Y:S01]  /*1910*/  I2F.U32.RP R32, R4 ;  /* 0x0000000400207306 */ /* 0x000f620000209000 */
[----:B------:R-:W-:-:S04]  /*1920*/  IADD3 R28, PT, PT, R17, UR4, R4 ;  /* 0x00000004111c7c10 */ /* 0x000fc8000fffe004 */
[----:B------:R-:W-:-:S03]  /*1930*/  IABS R34, R28 ;  /* 0x0000001c00227213 */ /* 0x000fc60000000000 */
[----:B------:R-:W0:Y:S08]  /*1940*/  I2F.RP R30, R26 ;  /* 0x0000001a001e7306 */ /* 0x000e300000209400 */
[----:B-----5:R-:W5:Y:S08]  /*1950*/  MUFU.RCP R32, R32 ;  /* 0x0000002000207308 */ /* 0x020f700000001000 */
[----:B0-----:R-:W1:Y:S01]  /*1960*/  MUFU.RCP R30, R30 ;  /* 0x0000001e001e7308 */ /* 0x001e620000001000 */
[----:B-----5:R-:W-:-:S07]  /*1970*/  VIADD R20, R32, 0xffffffe ;  /* 0x0ffffffe20147836 */ /* 0x020fce0000000000 */
[----:B------:R0:W5:Y:S01]  /*1980*/  F2I.FTZ.U32.TRUNC.NTZ R21, R20 ;  /* 0x0000001400157305 */ /* 0x000162000021f000 */
[----:B-1-3--:R-:W-:-:S07]  /*1990*/  VIADD R18, R30, 0xffffffe ;  /* 0x0ffffffe1e127836 */ /* 0x00afce0000000000 */
[----:B--2-4-:R1:W2:Y:S01]  /*19a0*/  F2I.FTZ.U32.TRUNC.NTZ R19, R18 ;  /* 0x0000001200137305 */ /* 0x0142a2000021f000 */
[----:B0-----:R-:W-:Y:S02]  /*19b0*/  IMAD.MOV.U32 R20, RZ, RZ, RZ ;  /* 0x000000ffff147224 */ /* 0x001fe400078e00ff */
[----:B-----5:R-:W-:Y:S02]  /*19c0*/  IMAD.MOV R35, RZ, RZ, -R21 ;  /* 0x000000ffff237224 */ /* 0x020fe400078e0a15 */
[----:B-1----:R-:W-:Y:S02]  /*19d0*/  IMAD.MOV.U32 R18, RZ, RZ, RZ ;  /* 0x000000ffff127224 */ /* 0x002fe400078e00ff */
[----:B------:R-:W-:Y:S01]  /*19e0*/  IMAD R35, R35, R4, RZ ;  /* 0x0000000423237224 */ /* 0x000fe200078e02ff */
[----:B--2---:R-:W-:-:S03]  /*19f0*/  IADD3 R33, PT, PT, RZ, -R19, RZ ;  /* 0x80000013ff217210 */ /* 0x004fc60007ffe0ff */
[----:B------:R-:W-:-:S04]  /*1a00*/  IMAD.HI.U32 R20, R21, R35, R20 ;  /* 0x0000002315147227 */ /* 0x000fc800078e0014 */
[----:B------:R-:W-:-:S04]  /*1a10*/  IMAD R33, R33, R26, RZ ;  /* 0x0000001a21217224 */ /* 0x000fc800078e02ff */
[----:B------:R-:W-:-:S04]  /*1a20*/  IMAD.HI.U32 R33, R19, R33, R18 ;  /* 0x0000002113217227 */ /* 0x000fc800078e0012 */
[----:B------:R-:W-:-:S04]  /*1a30*/  IMAD.MOV.U32 R19, RZ, RZ, R34 ;  /* 0x000000ffff137224 */ /* 0x000fc800078e0022 */
[----:B------:R-:W-:-:S05]  /*1a40*/  IMAD.HI.U32 R33, R33, R19, RZ ;  /* 0x0000001321217227 */ /* 0x000fca00078e00ff */
[----:B------:R-:W-:-:S05]  /*1a50*/  IADD3 R33, PT, PT, -R33, RZ, RZ ;  /* 0x000000ff21217210 */ /* 0x000fca0007ffe1ff */
[----:B------:R-:W-:Y:S02]  /*1a60*/  IMAD R18, R26, R33, R19 ;  /* 0x000000211a127224 */ /* 0x000fe400078e0213 */
[----:B------:R-:W-:-:S03]  /*1a70*/  IMAD.X R19, R7, 0x1, R4, PT ;  /* 0x0000000107137824 */ /* 0x000fc600038e0604 */
[----:B------:R-:W-:Y:S01]  /*1a80*/  ISETP.GT.U32.AND P4, PT, R26, R18, PT ;  /* 0x000000121a00720c */ /* 0x000fe20003f84070 */
[----:B------:R-:W-:-:S04]  /*1a90*/  IMAD.HI.U32 R20, R20, R19, RZ ;  /* 0x0000001314147227 */ /* 0x000fc800078e00ff */
[----:B------:R-:W-:-:S04]  /*1aa0*/  IMAD.MOV R20, RZ, RZ, -R20 ;  /* 0x000000ffff147224 */ /* 0x000fc800078e0a14 */
[C---:B------:R-:W-:Y:S01]  /*1ab0*/  IMAD R21, R4.reuse, R20, R19 ;  /* 0x0000001404157224 */ /* 0x040fe200078e0213 */
[-C--:B------:R-:W-:Y:S01]  /*1ac0*/  LOP3.LUT R19, RZ, R4.reuse, RZ, 0x33, !PT ;  /* 0x00000004ff137212 */ /* 0x080fe200078e33ff */
[----:B------:R-:W-:Y:S02]  /*1ad0*/  IMAD R20, R4, R4, RZ ;  /* 0x0000000404147224 */ /* 0x000fe400078e02ff */
        /* <DEDUP_REMOVED lines=12> */
[----:B------:R-:W-:-:S03]  /*1ba0*/  SEL R18, R19, R18, !P4 ;  /* 0x0000001213127207 */ /* 0x000fc60006000000 */
[----:B------:R-:W-:-:S04]  /*1bb0*/  IMAD R19, R9, R4, R21 ;  /* 0x0000000409137224 */ /* 0x000fc800078e0215 */
[----:B------:R-:W-:-:S05]  /*1bc0*/  IMAD R19, R20, R18, R19 ;  /* 0x0000001214137224 */ /* 0x000fca00078e0213 */
[----:B------:R-:W-:-:S04]  /*1bd0*/  IADD3 R18, P4, PT, R19, UR16, RZ ;  /* 0x0000001013127c10 */ /* 0x000fc8000ff9e0ff */
[----:B------:R-:W-:-:S06]  /*1be0*/  LEA.HI.X.SX32 R19, R19, UR17, 0x1, P4 ;  /* 0x0000001113137c11 */ /* 0x000fcc000a0f0eff */
[----:B------:R-:W2:Y:S04]  /*1bf0*/  LDG.E.U8 R19, desc[UR12][R18.64] ;  /* 0x0000000c12137981 */ /* 0x000ea8000c1e1100 */
[----:B--2---:R0:W-:Y:S02]  /*1c00*/  STS.U8 [R14+0x2], R19 ;  /* 0x000002130e007388 */ /* 0x0041e40000000000 */
.L_x_19:
[----:B------:R-:W-:Y:S05]  /*1c10*/  BSYNC.RECONVERGENT B0 ;  /* 0x0000000000007941 */ /* 0x000fea0003800200 */
.L_x_18:
[----:B------:R-:W-:Y:S01]  /*1c20*/  BSSY.RECONVERGENT B0, `(.L_x_20) ;  /* 0x0000026000007945 */ /* 0x000fe20003800200 */
[----:B------:R-:W-:Y:S01]  /*1c30*/  LOP3.LUT P4, RZ, R29, R0, RZ, 0xfc, !PT ;  /* 0x000000001dff7212 */ /* 0x000fe2000788fcff */
[----:B------:R-:W-:Y:S02]  /*1c40*/  IMAD R26, R2, UR10, R27 ;  /* 0x0000000a021a7c24 */ /* 0x000fe4000f8e021b */
[----:B------:R-:W-:Y:S10]  /*1c50*/  @P5 BRA `(.L_x_21) ;  /* 0x0000000000885947 */ /* 0x000ff40003800000 */
[----:B------:R-:W5:Y:S01]  /*1c60*/  I2F.U32.RP R20, R4 ;  /* 0x0000000400147306 */ /* 0x000f620000209000 */
[----:B------:R-:W-:-:S07]  /*1c70*/  IMAD.IADD R29, R7, 0x1, R10 ;  /* 0x00000001071d7824 */ /* 0x000fce00078e020a */
[----:B-----5:R-:W0:Y:S02]  /*1c80*/  MUFU.RCP R20, R20 ;  /* 0x0000001400147308 */ /* 0x020e240000001000 */
[----:B01-3--:R-:W-:Y:S01]  /*1c90*/  VIADD R18, R20, 0xffffffe ;  /* 0x0ffffffe14127836 */ /* 0x00bfe20000000000 */
[----:B------:R-:W-:-:S05]  /*1ca0*/  LOP3.LUT R20, RZ, R4, RZ, 0x33, !PT ;  /* 0x00000004ff147212 */ /* 0x000fca00078e33ff */
[----:B--2-4-:R0:W1:Y:S02]  /*1cb0*/  F2I.FTZ.U32.TRUNC.NTZ R19, R18 ;  /* 0x0000001200137305 */ /* 0x014064000021f000 */
[----:B0-----:R-:W-:Y:S02]  /*1cc0*/  IMAD.MOV.U32 R18, RZ, RZ, RZ ;  /* 0x000000ffff127224 */ /* 0x001fe400078e00ff */
[----:B-1----:R-:W-:-:S04]  /*1cd0*/  IMAD.MOV R21, RZ, RZ, -R19 ;  /* 0x000000ffff157224 */ /* 0x002fc800078e0a13 */
[----:B------:R-:W-:-:S04]  /*1ce0*/  IMAD R21, R21, R4, RZ ;  /* 0x0000000415157224 */ /* 0x000fc800078e02ff */
[----:B------:R-:W-:Y:S01]  /*1cf0*/  IMAD.HI.U32 R28, R19, R21, R18 ;  /* 0x00000015131c7227 */ /* 0x000fe200078e0012 */
[----:B------:R-:W-:-:S05]  /*1d00*/  IADD3 R19, PT, PT, R9, R10, RZ ;  /* 0x0000000a09137210 */ /* 0x000fca0007ffe0ff */
[----:B------:R-:W-:-:S04]  /*1d10*/  IMAD.HI.U32 R21, R28, R19, RZ ;  /* 0x000000131c157227 */ /* 0x000fc800078e00ff */
[----:B------:R-:W-:Y:S02]  /*1d20*/  IMAD.MOV R21, RZ, RZ, -R21 ;  /* 0x000000ffff157224 */ /* 0x000fe400078e0a15 */
[----:B------:R-:W-:-:S04]  /*1d30*/  IMAD.HI.U32 R28, R28, R29, RZ ;  /* 0x0000001d1c1c7227 */ /* 0x000fc800078e00ff */
[----:B------:R-:W-:Y:S02]  /*1d40*/  IMAD R19, R4, R21, R19 ;  /* 0x0000001504137224 */ /* 0x000fe400078e0213 */
[----:B------:R-:W-:-:S03]  /*1d50*/  IMAD.MOV R28, RZ, RZ, -R28 ;  /* 0x000000ffff1c7224 */ /* 0x000fc600078e0a1c */
[----:B------:R-:W-:Y:S01]  /*1d60*/  ISETP.GE.U32.AND P5, PT, R19, R4, PT ;  /* 0x000000041300720c */ /* 0x000fe20003fa6070 */
[----:B------:R-:W-:-:S05]  /*1d70*/  IMAD R29, R4, R28, R29 ;  /* 0x0000001c041d7224 */ /* 0x000fca00078e021d */
[----:B------:R-:W-:-:S07]  /*1d80*/  ISETP.GE.U32.AND P6, PT, R29, R4, PT ;  /* 0x000000041d00720c */ /* 0x000fce0003fc6070 */
[----:B------:R-:W-:-:S04]  /*1d90*/  @P5 IADD3 R19, PT, PT, R19, -R4, RZ ;  /* 0x8000000413135210 */ /* 0x000fc80007ffe0ff */
[----:B------:R-:W-:Y:S02]  /*1da0*/  ISETP.GE.U32.AND P5, PT, R19, R4, PT ;  /* 0x000000041300720c */ /* 0x000fe40003fa6070 */
[----:B------:R-:W-:-:S05]  /*1db0*/  @P6 IMAD.IADD R29, R29, 0x1, -R4 ;  /* 0x000000011d1d6824 */ /* 0x000fca00078e0a04 */
[----:B------:R-:W-:-:S06]  /*1dc0*/  ISETP.GE.U32.AND P6, PT, R29, R4, PT ;  /* 0x000000041d00720c */ /* 0x000fcc0003fc6070 */
[----:B------:R-:W-:Y:S01]  /*1dd0*/  @P5 IMAD.IADD R19, R19, 0x1, -R4 ;  /* 0x0000000113135824 */ /* 0x000fe200078e0a04 */
[----:B------:R-:W-:-:S04]  /*1de0*/  ISETP.NE.U32.AND P5, PT, R4, RZ, PT ;  /* 0x000000ff0400720c */ /* 0x000fc80003fa5070 */
[----:B------:R-:W-:Y:S02]  /*1df0*/  SEL R18, R20, R19, !P5 ;  /* 0x0000001314127207 */ /* 0x000fe40006800000 */
[----:B------:R-:W-:-:S03]  /*1e00*/  @P6 IMAD.IADD R29, R29, 0x1, -R4 ;  /* 0x000000011d1d6824 */ /* 0x000fc600078e0a04 */
[----:B------:R-:W-:Y:S02]  /*1e10*/  IMAD R18, R18, R4, R25 ;  /* 0x0000000412127224 */ /* 0x000fe400078e0219 */
[----:B------:R-:W-:-:S04]  /*1e20*/  SEL R19, R20, R29, !P5 ;  /* 0x0000001d14137207 */ /* 0x000fc80006800000 */
[----:B------:R-:W-:-:S04]  /*1e30*/  IADD3 R19, PT, PT, R19, R18, RZ ;  /* 0x0000001213137210 */ /* 0x000fc80007ffe0ff */
[----:B------:R-:W-:-:S04]  /*1e40*/  IADD3 R18, P5, PT, R19, UR16, RZ ;  /* 0x0000001013127c10 */ /* 0x000fc8000ffbe0ff */
[----:B------:R-:W-:-:S06]  /*1e50*/  LEA.HI.X.SX32 R19, R19, UR17, 0x1, P5 ;  /* 0x0000001113137c11 */ /* 0x000fcc000a8f0eff */
[----:B------:R-:W2:Y:S04]  /*1e60*/  LDG.E.U8 R19, desc[UR12][R18.64] ;  /* 0x0000000c12137981 */ /* 0x000ea8000c1e1100 */
[----:B--2---:R0:W-:Y:S02]  /*1e70*/  STS.U8 [R26], R19 ;  /* 0x000000131a007388 */ /* 0x0041e40000000000 */
.L_x_21:
[----:B------:R-:W-:Y:S05]  /*1e80*/  BSYNC.RECONVERGENT B0 ;  /* 0x0000000000007941 */ /* 0x000fea0003800200 */
.L_x_20:
[----:B------:R-:W-:Y:S01]  /*1e90*/  ISETP.NE.OR P5, PT, R2, UR6, P0 ;  /* 0x0000000602007c0c */ /* 0x000fe200087a5670 */
[----:B------:R-:W-:Y:S01]  /*1ea0*/  BSSY.RECONVERGENT B0, `(.L_x_22) ;  /* 0x0000025000007945 */ /* 0x000fe20003800200 */
[----:B------:R-:W-:-:S11]  /*1eb0*/  ISETP.NE.OR P3, PT, R3, RZ, P3 ;  /* 0x000000ff0300720c */ /* 0x000fd60001f65670 */
[----:B------:R-:W-:Y:S05]  /*1ec0*/  @P5 BRA `(.L_x_23) ;  /* 0x0000000000885947 */ /* 0x000fea0003800000 */
[----:B------:R-:W5:Y:S01]  /*1ed0*/  I2F.U32.RP R20, R4 ;  /* 0x0000000400147306 */ /* 0x000f620000209000 */
[----:B------:R-:W-:-:S07]  /*1ee0*/  IADD3.X R29, PT, PT, R7, R4, RZ, PT, !PT ;  /* 0x00000004071d7210 */ /* 0x000fce0003ffe4ff */
        /* <DEDUP_REMOVED lines=8> */
[----:B------:R-:W-:-:S05]  /*1f70*/  IADD3 R19, PT, PT, R23, UR5, R4 ;  /* 0x0000000517137c10 */ /* 0x000fca000fffe004 */
        /* <DEDUP_REMOVED lines=8> */
[----:B------:R-:W-:-:S05]  /*2000*/  @P5 IMAD.IADD R19, R19, 0x1, -R4 ;  /* 0x0000000113135824 */ /* 0x000fca00078e0a04 */
[-C--:B------:R-:W-:Y:S02]  /*2010*/  ISETP.GE.U32.AND P5, PT, R19, R4.reuse, PT ;  /* 0x000000041300720c */ /* 0x080fe40003fa6070 */
[----:B------:R-:W-:-:S04]  /*2020*/  @P6 IADD3 R29, PT, PT, R29, -R4, RZ ;  /* 0x800000041d1d6210 */ /* 0x000fc80007ffe0ff */
[----:B------:R-:W-:-:S07]  /*2030*/  ISETP.GE.U32.AND P6, PT, R29, R4, PT ;  /* 0x000000041d00720c */ /* 0x000fce0003fc6070 */
[----:B------:R-:W-:Y:S01]  /*2040*/  @P5 IMAD.IADD R19, R19, 0x1, -R4 ;  /* 0x0000000113135824 */ /* 0x000fe200078e0a04 */
[----:B------:R-:W-:-:S04]  /*2050*/  ISETP.NE.U32.AND P5, PT, R4, RZ, PT ;  /* 0x000000ff0400720c */ /* 0x000fc80003fa5070 */
[----:B------:R-:W-:Y:S01]  /*2060*/  SEL R18, R20, R19, !P5 ;  /* 0x0000001314127207 */ /* 0x000fe20006800000 */
[----:B------:R-:W-:-:S04]  /*2070*/  @P6 IMAD.IADD R29, R29, 0x1, -R4 ;  /* 0x000000011d1d6824 */ /* 0x000fc800078e0a04 */
[----:B------:R-:W-:Y:S01]  /*2080*/  IMAD R18, R18, R4, R25 ;  /* 0x0000000412127224 */ /* 0x000fe200078e0219 */
[----:B------:R-:W-:-:S05]  /*2090*/  SEL R19, R20, R29, !P5 ;  /* 0x0000001d14137207 */ /* 0x000fca0006800000 */
[----:B------:R-:W-:-:S05]  /*20a0*/  IMAD.IADD R19, R19, 0x1, R18 ;  /* 0x0000000113137824 */ /* 0x000fca00078e0212 */
[----:B------:R-:W-:-:S04]  /*20b0*/  IADD3 R18, P5, PT, R19, UR16, RZ ;  /* 0x0000001013127c10 */ /* 0x000fc8000ffbe0ff */
[----:B------:R-:W-:-:S06]  /*20c0*/  LEA.HI.X.SX32 R19, R19, UR17, 0x1, P5 ;  /* 0x0000001113137c11 */ /* 0x000fcc000a8f0eff */
[----:B------:R-:W2:Y:S04]  /*20d0*/  LDG.E.U8 R19, desc[UR12][R18.64] ;  /* 0x0000000c12137981 */ /* 0x000ea8000c1e1100 */
[----:B--2---:R0:W-:Y:S02]  /*20e0*/  STS.U8 [R12+UR10+0x2], R19 ;  /* 0x000002130c007988 */ /* 0x0041e4000800000a */
.L_x_23:
[----:B------:R-:W-:Y:S05]  /*20f0*/  BSYNC.RECONVERGENT B0 ;  /* 0x0000000000007941 */ /* 0x000fea0003800200 */
.L_x_22:
[----:B------:R-:W-:Y:S01]  /*2100*/  BSSY.RECONVERGENT B0, `(.L_x_24) ;  /* 0x0000037000007945 */ /* 0x000fe20003800200 */
[----:B------:R-:W-:Y:S02]  /*2110*/  ISETP.NE.OR P5, PT, R3, RZ, P0 ;  /* 0x000000ff0300720c */ /* 0x000fe400007a5670 */
[----:B------:R-:W-:Y:S01]  /*2120*/  ISETP.NE.OR P2, PT, R2, UR6, P2 ;  /* 0x0000000602007c0c */ /* 0x000fe20009745670 */
[----:B------:R-:W-:-:S12]  /*2130*/  @P3 BRA `(.L_x_25) ;  /* 0x0000000000cc3947 */ /* 0x000fd80003800000 */
[----:B------:R-:W-:Y:S01]  /*2140*/  IABS R3, R4 ;  /* 0x0000000400037213 */ /* 0x000fe20000000000 */
[----:B------:R-:W5:Y:S01]  /*2150*/  I2F.U32.RP R32, R4 ;  /* 0x0000000400207306 */ /* 0x000f620000209000 */
[----:B------:R-:W-:-:S05]  /*2160*/  IMAD.IADD R28, R5, 0x1, R10 ;  /* 0x00000001051c7824 */ /* 0x000fca00078e020a */
[----:B------:R-:W-:Y:S02]  /*2170*/  IABS R34, R28 ;  /* 0x0000001c00227213 */ /* 0x000fe40000000000 */
[----:B------:R-:W0:Y:S08]  /*2180*/  I2F.RP R29, R3 ;  /* 0x00000003001d7306 */ /* 0x000e300000209400 */
[----:B-----5:R-:W1:Y:S08]  /*2190*/  MUFU.RCP R32, R32 ;  /* 0x0000002000207308 */ /* 0x020e700000001000 */
[----:B0-----:R-:W0:Y:S01]  /*21a0*/  MUFU.RCP R29, R29 ;  /* 0x0000001d001d7308 */ /* 0x001e220000001000 */
[----:B-1-3--:R-:W-:-:S07]  /*21b0*/  VIADD R18, R32, 0xffffffe ;  /* 0x0ffffffe20127836 */ /* 0x00afce0000000000 */
[----:B--2-4-:R1:W-:Y:S01]  /*21c0*/  F2I.FTZ.U32.TRUNC.NTZ R19, R18 ;  /* 0x0000001200137305 */ /* 0x0143e2000021f000 */
[----:B0-----:R-:W-:-:S07]  /*21d0*/  IADD3 R20, PT, PT, R29, 0xffffffe, RZ ;  /* 0x0ffffffe1d147810 */ /* 0x001fce0007ffe0ff */
[----:B------:R0:W2:Y:S01]  /*21e0*/  F2I.FTZ.U32.TRUNC.NTZ R21, R20 ;  /* 0x0000001400157305 */ /* 0x0000a2000021f000 */
[----:B-1----:R-:W-:Y:S02]  /*21f0*/  HFMA2 R18, -RZ, RZ, 0, 0 ;  /* 0x00000000ff127431 */ /* 0x002fe400000001ff */
[----:B0-----:R-:W-:Y:S02]  /*2200*/  IMAD.MOV.U32 R20, RZ, RZ, RZ ;  /* 0x000000ffff147224 */ /* 0x001fe400078e00ff */
[----:B--2---:R-:W-:-:S04]  /*2210*/  IMAD.MOV R30, RZ, RZ, -R21 ;  /* 0x000000ffff1e7224 */ /* 0x004fc800078e0a15 */
[----:B------:R-:W-:Y:S01]  /*2220*/  IMAD R33, R30, R3, RZ ;  /* 0x000000031e217224 */ /* 0x000fe200078e02ff */
[----:B------:R-:W-:-:S03]  /*2230*/  MOV R30, R34 ;  /* 0x00000022001e7202 */ /* 0x000fc60000000f00 */
[----:B------:R-:W-:-:S04]  /*2240*/  IMAD.HI.U32 R33, R21, R33, R20 ;  /* 0x0000002115217227 */ /* 0x000fc800078e0014 */
[----:B------:R-:W-:Y:S02]  /*2250*/  IMAD.MOV R21, RZ, RZ, -R19 ;  /* 0x000000ffff157224 */ /* 0x000fe400078e0a13 */
[----:B------:R-:W-:-:S04]  /*2260*/  IMAD.HI.U32 R33, R33, R30, RZ ;  /* 0x0000001e21217227 */ /* 0x000fc800078e00ff */
[----:B------:R-:W-:Y:S02]  /*2270*/  IMAD R21, R21, R4, RZ ;  /* 0x0000000415157224 */ /* 0x000fe400078e02ff */
[----:B------:R-:W-:Y:S02]  /*2280*/  IMAD.MOV R33, RZ, RZ, -R33 ;  /* 0x000000ffff217224 */ /* 0x000fe400078e0a21 */
[----:B------:R-:W-:Y:S01]  /*2290*/  IMAD.HI.U32 R18, R19, R21, R18 ;  /* 0x0000001513127227 */ /* 0x000fe200078e0012 */
[----:B------:R-:W-:-:S03]  /*22a0*/  IADD3 R19, PT, PT, R23, UR5, R4 ;  /* 0x0000000517137c10 */ /* 0x000fc6000fffe004 */
[----:B------:R-:W-:Y:S02]  /*22b0*/  IMAD R30, R3, R33, R30 ;  /* 0x00000021031e7224 */ /* 0x000fe400078e021e */
[----:B------:R-:W-:-:S03]  /*22c0*/  IMAD.HI.U32 R18, R18, R19, RZ ;  /* 0x0000001312127227 */ /* 0x000fc600078e00ff */
[----:B------:R-:W-:Y:S01]  /*22d0*/  ISETP.GT.U32.AND P3, PT, R3, R30, PT ;  /* 0x0000001e0300720c */ /* 0x000fe20003f64070 */
[----:B------:R-:W-:-:S04]  /*22e0*/  IMAD.MOV R18, RZ, RZ, -R18 ;  /* 0x000000ffff127224 */ /* 0x000fc800078e0a12 */
[----:B------:R-:W-:Y:S01]  /*22f0*/  IMAD R19, R4, R18, R19 ;  /* 0x0000001204137224 */ /* 0x000fe200078e0213 */
[----:B------:R-:W-:-:S04]  /*2300*/  LOP3.LUT R18, RZ, R4, RZ, 0x33, !PT ;  /* 0x00000004ff127212 */ /* 0x000fc800078e33ff */
[----:B------:R-:W-:-:S03]  /*2310*/  ISETP.GE.U32.AND P6, PT, R19, R4, PT ;  /* 0x000000041300720c */ /* 0x000fc60003fc6070 */
[----:B------:R-:W-:-:S05]  /*2320*/  @!P3 IMAD.IADD R30, R30, 0x1, -R3 ;  /* 0x000000011e1eb824 */ /* 0x000fca00078e0a03 */
[----:B------:R-:W-:-:S05]  /*2330*/  ISETP.GT.U32.AND P3, PT, R3, R30, PT ;  /* 0x0000001e0300720c */ /* 0x000fca0003f64070 */
[----:B------:R-:W-:Y:S01]  /*2340*/  @P6 IMAD.IADD R19, R19, 0x1, -R4 ;  /* 0x0000000113136824 */ /* 0x000fe200078e0a04 */
[----:B------:R-:W-:-:S07]  /*2350*/  ISETP.GE.AND P6, PT, R28, RZ, PT ;  /* 0x000000ff1c00720c */ /* 0x000fce0003fc6270 */
[----:B------:R-:W-:Y:S02]  /*2360*/  @!P3 IADD3 R30, PT, PT, R30, -R3, RZ ;  /* 0x800000031e1eb210 */ /* 0x000fe40007ffe0ff */
[----:B------:R-:W-:-:S03]  /*2370*/  ISETP.GE.U32.AND P3, PT, R19, R4, PT ;  /* 0x000000041300720c */ /* 0x000fc60003f66070 */
[----:B------:R-:W-:-:S04]  /*2380*/  IMAD.MOV.U32 R3, RZ, RZ, R30 ;  /* 0x000000ffff037224 */ /* 0x000fc800078e001e */
[----:B------:R-:W-:Y:S01]  /*2390*/  @!P6 IMAD.MOV R3, RZ, RZ, -R3 ;  /* 0x000000ffff03e224 */ /* 0x000fe200078e0a03 */
[----:B------:R-:W-:-:S05]  /*23a0*/  ISETP.NE.U32.AND P6, PT, R4, RZ, PT ;  /* 0x000000ff0400720c */ /* 0x000fca0003fc5070 */
        /* <DEDUP_REMOVED lines=9> */
[----:B------:R-:W-:-:S04]  /*2440*/  MOV R3, UR8 ;  /* 0x0000000800037c02 */ /* 0x000fc80008000f00 */
[----:B------:R-:W-:-:S05]  /*2450*/  IADD3 R3, PT, PT, R3, UR10, R16 ;  /* 0x0000000a03037c10 */ /* 0x000fca000fffe010 */
[----:B--2---:R0:W-:Y:S02]  /*2460*/  STS.U8 [R3+0x1], R18 ;  /* 0x0000011203007388 */ /* 0x0041e40000000000 */
.L_x_25:
[----:B------:R-:W-:Y:S05]  /*2470*/  BSYNC.RECONVERGENT B0 ;  /* 0x0000000000007941 */ /* 0x000fea0003800200 */
.L_x_24:
[C---:B------:R-:W-:Y:S01]  /*2480*/  ISETP.NE.OR P3, PT, R2.reuse, RZ, P1 ;  /* 0x000000ff0200720c */ /* 0x040fe20000f65670 */
[----:B------:R-:W-:Y:S01]  /*2490*/  BSSY.RECONVERGENT B0, `(.L_x_26) ;  /* 0x0000036000007945 */ /* 0x000fe20003800200 */
[----:B------:R-:W-:Y:S01]  /*24a0*/  ISETP.NE.OR P0, PT, R2, RZ, P0 ;  /* 0x000000ff0200720c */ /* 0x000fe20000705670 */
[----:B------:R-:W-:Y:S01]  /*24b0*/  IMAD R20, R31, UR10, R0 ;  /* 0x0000000a1f147c24 */ /* 0x000fe2000f8e0200 */
[----:B------:R-:W-:-:S09]  /*24c0*/  ISETP.NE.OR P1, PT, R0, RZ, P1 ;  /* 0x000000ff0000720c */ /* 0x000fd20000f25670 */
[----:B------:R-:W-:Y:S05]  /*24d0*/  @P3 BRA `(.L_x_27) ;  /* 0x0000000000c43947 */ /* 0x000fea0003800000 */
[----:B0-----:R-:W-:Y:S01]  /*24e0*/  IABS R21, R4 ;  /* 0x0000000400157213 */ /* 0x001fe20000000000 */
[----:B------:R-:W0:Y:S01]  /*24f0*/  I2F.U32.RP R32, R4 ;  /* 0x0000000400207306 */ /* 0x000e220000209000 */
[----:B------:R-:W-:-:S04]  /*2500*/  IADD3 R28, PT, PT, R17, UR4, R4 ;  /* 0x00000004111c7c10 */ /* 0x000fc8000fffe004 */
[----:B------:R-:W-:-:S03]  /*2510*/  IABS R34, R28 ;  /* 0x0000001c00227213 */ /* 0x000fc60000000000 */
[----:B------:R-:W5:Y:S08]  /*2520*/  I2F.RP R29, R21 ;  /* 0x00000015001d7306 */ /* 0x000f700000209400 */
[----:B0-----:R-:W0:Y:S08]  /*2530*/  MUFU.RCP R32, R32 ;  /* 0x0000002000207308 */ /* 0x001e300000001000 */
[----:B-----5:R-:W1:Y:S01]  /*2540*/  MUFU.RCP R29, R29 ;  /* 0x0000001d001d7308 */ /* 0x020e620000001000 */
[----:B0-----:R-:W-:-:S07]  /*2550*/  VIADD R2, R32, 0xffffffe ;  /* 0x0ffffffe20027836 */ /* 0x001fce0000000000 */
[----:B------:R0:W-:Y:S01]  /*2560*/  F2I.FTZ.U32.TRUNC.NTZ R3, R2 ;  /* 0x0000000200037305 */ /* 0x0001e2000021f000 */
[----:B-1-3--:R-:W-:-:S07]  /*2570*/  VIADD R18, R29, 0xffffffe ;  /* 0x0ffffffe1d127836 */ /* 0x00afce0000000000 */
[----:B--2-4-:R1:W2:Y:S01]  /*2580*/  F2I.FTZ.U32.TRUNC.NTZ R19, R18 ;  /* 0x0000001200137305 */ /* 0x0142a2000021f000 */
[----:B0-----:R-:W-:Y:S02]  /*2590*/  HFMA2 R2, -RZ, RZ, 0, 0 ;  /* 0x00000000ff027431 */ /* 0x001fe400000001ff */
[----:B-1----:R-:W-:Y:S02]  /*25a0*/  IMAD.MOV.U32 R18, RZ, RZ, RZ ;  /* 0x000000ffff127224 */ /* 0x002fe400078e00ff */
        /* <DEDUP_REMOVED lines=8> */
[----:B------:R-:W-:-:S04]  /*2630*/  IMAD.HI.U32 R18, R3, R19, R2 ;  /* 0x0000001303127227 */ /* 0x000fc800078e0002 */
[----:B------:R-:W-:Y:S02]  /*2640*/  IMAD R2, R21, R33, R30 ;  /* 0x0000002115027224 */ /* 0x000fe400078e021e */
[----:B------:R-:W-:-:S03]  /*2650*/  IMAD.IADD R3, R9, 0x1, R10 ;  /* 0x0000000109037824 */ /* 0x000fc600078e020a */
[----:B------:R-:W-:Y:S01]  /*2660*/  ISETP.GT.U32.AND P3, PT, R21, R2, PT ;  /* 0x000000021500720c */ /* 0x000fe20003f64070 */
[----:B------:R-:W-:-:S04]  /*2670*/  IMAD.HI.U32 R18, R18, R3, RZ ;  /* 0x0000000312127227 */ /* 0x000fc800078e00ff */
[----:B------:R-:W-:-:S04]  /*2680*/  IMAD.MOV R18, RZ, RZ, -R18 ;  /* 0x000000ffff127224 */ /* 0x000fc800078e0a12 */
[----:B------:R-:W-:Y:S01]  /*2690*/  IMAD R19, R4, R18, R3 ;  /* 0x0000001204137224 */ /* 0x000fe200078e0203 */
[----:B------:R-:W-:-:S03]  /*26a0*/  LOP3.LUT R3, RZ, R4, RZ, 0x33, !PT ;  /* 0x00000004ff037212 */ /* 0x000fc600078e33ff */
[----:B------:R-:W-:Y:S01]  /*26b0*/  @!P3 IMAD.IADD R2, R2, 0x1, -R21 ;  /* 0x000000010202b824 */ /* 0x000fe200078e0a15 */
[----:B------:R-:W-:-:S04]  /*26c0*/  ISETP.GE.U32.AND P6, PT, R19, R4, PT ;  /* 0x000000041300720c */ /* 0x000fc80003fc6070 */
[----:B------:R-:W-:-:S09]  /*26d0*/  ISETP.GT.U32.AND P3, PT, R21, R2, PT ;  /* 0x000000021500720c */ /* 0x000fd20003f64070 */
[-C--:B------:R-:W-:Y:S02]  /*26e0*/  @P6 IADD3 R19, PT, PT, R19, -R4.reuse, RZ ;  /* 0x8000000413136210 */ /* 0x080fe40007ffe0ff */
[----:B------:R-:W-:Y:S02]  /*26f0*/  ISETP.GE.AND P6, PT, R28, RZ, PT ;  /* 0x000000ff1c00720c */ /* 0x000fe40003fc6270 */
[----:B------:R-:W-:Y:S01]  /*2700*/  @!P3 IMAD.IADD R2, R2, 0x1, -R21 ;  /* 0x000000010202b824 */ /* 0x000fe200078e0a15 */
[----:B------:R-:W-:-:S10]  /*2710*/  ISETP.GE.U32.AND P3, PT, R19, R4, PT ;  /* 0x000000041300720c */ /* 0x000fd40003f66070 */
[----:B------:R-:W-:Y:S01]  /*2720*/  @!P6 IMAD.MOV R2, RZ, RZ, -R2 ;  /* 0x000000ffff02e224 */ /* 0x000fe200078e0a02 */
[C---:B------:R-:W-:Y:S02]  /*2730*/  ISETP.NE.U32.AND P6, PT, R4.reuse, RZ, PT ;  /* 0x000000ff0400720c */ /* 0x040fe40003fc5070 */
        /* <DEDUP_REMOVED lines=9> */
[----:B------:R-:W-:-:S05]  /*27d0*/  IADD3 R19, PT, PT, R15, UR8, R0 ;  /* 0x000000080f137c10 */ /* 0x000fca000fffe000 */
[----:B--2---:R0:W-:Y:S02]  /*27e0*/  STS.U8 [R19+0x1], R2 ;  /* 0x0000010213007388 */ /* 0x0041e40000000000 */
.L_x_27:
[----:B------:R-:W-:Y:S05]  /*27f0*/  BSYNC.RECONVERGENT B0 ;  /* 0x0000000000007941 */ /* 0x000fea0003800200 */
.L_x_26:
[----:B------:R-:W-:Y:S04]  /*2800*/  BSSY.RECONVERGENT B0, `(.L_x_28) ;  /* 0x0000032000007945 */ /* 0x000fe80003800200 */
[----:B------:R-:W-:Y:S05]  /*2810*/  @P5 BRA `(.L_x_29) ;  /* 0x0000000000c05947 */ /* 0x000fea0003800000 */
[----:B0-----:R-:W-:Y:S01]  /*2820*/  IABS R21, R4 ;  /* 0x0000000400157213 */ /* 0x001fe20000000000 */
[----:B------:R-:W0:Y:S08]  /*2830*/  I2F.U32.RP R30, R4 ;  /* 0x00000004001e7306 */ /* 0x000e300000209000 */
[----:B------:R-:W5:Y:S08]  /*2840*/  I2F.RP R29, R21 ;  /* 0x00000015001d7306 */ /* 0x000f700000209400 */
[----:B0-----:R-:W0:Y:S08]  /*2850*/  MUFU.RCP R30, R30 ;  /* 0x0000001e001e7308 */ /* 0x001e300000001000 */
[----:B-----5:R-:W1:Y:S01]  /*2860*/  MUFU.RCP R29, R29 ;  /* 0x0000001d001d7308 */ /* 0x020e620000001000 */
[----:B0-----:R-:W-:-:S07]  /*2870*/  VIADD R2, R30, 0xffffffe ;  /* 0x0ffffffe1e027836 */ /* 0x001fce0000000000 */
[----:B------:R0:W5:Y:S01]  /*2880*/  F2I.FTZ.U32.TRUNC.NTZ R3, R2 ;  /* 0x0000000200037305 */ /* 0x000162000021f000 */
[----:B-1-3--:R-:W-:-:S07]  /*2890*/  IADD3 R18, PT, PT, R29, 0xffffffe, RZ ;  /* 0x0ffffffe1d127810 */ /* 0x00afce0007ffe0ff */
[----:B--2-4-:R1:W2:Y:S01]  /*28a0*/  F2I.FTZ.U32.TRUNC.NTZ R19, R18 ;  /* 0x0000001200137305 */ /* 0x0142a2000021f000 */
[----:B0-----:R-:W-:Y:S02]  /*28b0*/  IMAD.MOV.U32 R2, RZ, RZ, RZ ;  /* 0x000000ffff027224 */ /* 0x001fe400078e00ff */
[----:B-----5:R-:W-:Y:S02]  /*28c0*/  IMAD.MOV R29, RZ, RZ, -R3 ;  /* 0x000000ffff1d7224 */ /* 0x020fe400078e0a03 */
[----:B-1----:R-:W-:Y:S02]  /*28d0*/  IMAD.MOV.U32 R18, RZ, RZ, RZ ;  /* 0x000000ffff127224 */ /* 0x002fe400078e00ff */
[----:B--2---:R-:W-:-:S04]  /*28e0*/  IMAD.MOV R28, RZ, RZ, -R19 ;  /* 0x000000ffff1c7224 */ /* 0x004fc800078e0a13 */
[----:B------:R-:W-:Y:S01]  /*28f0*/  IMAD R33, R28, R21, RZ ;  /* 0x000000151c217224 */ /* 0x000fe200078e02ff */
[----:B------:R-:W-:-:S03]  /*2900*/  IADD3 R28, PT, PT, R5, R10, RZ ;  /* 0x0000000a051c7210 */ /* 0x000fc60007ffe0ff */
[----:B------:R-:W-:Y:S01]  /*2910*/  IMAD.HI.U32 R33, R19, R33, R18 ;  /* 0x0000002113217227 */ /* 0x000fe200078e0012 */
[----:B------:R-:W-:-:S03]  /*2920*/  IABS R18, R28 ;  /* 0x0000001c00127213 */ /* 0x000fc60000000000 */
[----:B------:R-:W-:Y:S02]  /*2930*/  IMAD R19, R29, R4, RZ ;  /* 0x000000041d137224 */ /* 0x000fe400078e02ff */
[----:B------:R-:W-:-:S04]  /*2940*/  IMAD.HI.U32 R33, R33, R18, RZ ;  /* 0x0000001221217227 */ /* 0x000fc800078e00ff */
[----:B------:R-:W-:Y:S01]  /*2950*/  IMAD.HI.U32 R2, R3, R19, R2 ;  /* 0x0000001303027227 */ /* 0x000fe200078e0002 */
[----:B------:R-:W-:-:S03]  /*2960*/  IADD3 R33, PT, PT, -R33, RZ, RZ ;  /* 0x000000ff21217210 */ /* 0x000fc60007ffe1ff */
[----:B------:R-:W-:-:S04]  /*2970*/  IMAD.X R3, R7, 0x1, R4, PT ;  /* 0x0000000107037824 */ /* 0x000fc800038e0604 */
[----:B------:R-:W-:-:S04]  /*2980*/  IMAD.HI.U32 R2, R2, R3, RZ ;  /* 0x0000000302027227 */ /* 0x000fc800078e00ff */
[----:B------:R-:W-:Y:S02]  /*2990*/  IMAD.MOV R19, RZ, RZ, -R2 ;  /* 0x000000ffff137224 */ /* 0x000fe400078e0a02 */
[C---:B------:R-:W-:Y:S02]  /*29a0*/  IMAD R2, R21.reuse, R33, R18 ;  /* 0x0000002115027224 */ /* 0x040fe400078e0212 */
[----:B------:R-:W-:Y:S01]  /*29b0*/  IMAD R19, R4, R19, R3 ;  /* 0x0000001304137224 */ /* 0x000fe200078e0203 */
[----:B------:R-:W-:Y:S02]  /*29c0*/  LOP3.LUT R3, RZ, R4, RZ, 0x33, !PT ;  /* 0x00000004ff037212 */ /* 0x000fe400078e33ff */
[----:B------:R-:W-:Y:S02]  /*29d0*/  ISETP.GT.U32.AND P3, PT, R21, R2, PT ;  /* 0x000000021500720c */ /* 0x000fe40003f64070 */
[----:B------:R-:W-:-:S11]  /*29e0*/  ISETP.GE.U32.AND P5, PT, R19, R4, PT ;  /* 0x000000041300720c */ /* 0x000fd60003fa6070 */
[----:B------:R-:W-:Y:S02]  /*29f0*/  @!P3 IMAD.IADD R2, R2, 0x1, -R21 ;  /* 0x000000010202b824 */ /* 0x000fe400078e0a15 */
[----:B------:R-:W-:Y:S01]  /*2a00*/  @P5 IMAD.IADD R19, R19, 0x1, -R4 ;  /* 0x0000000113135824 */ /* 0x000fe200078e0a04 */
[----:B------:R-:W-:Y:S02]  /*2a10*/  ISETP.GE.AND P5, PT, R28, RZ, PT ;  /* 0x000000ff1c00720c */ /* 0x000fe40003fa6270 */
[----:B------:R-:W-:Y:S02]  /*2a20*/  ISETP.GT.U32.AND P6, PT, R21, R2, PT ;  /* 0x000000021500720c */ /* 0x000fe40003fc4070 */
[----:B------:R-:W-:-:S11]  /*2a30*/  ISETP.GE.U32.AND P3, PT, R19, R4, PT ;  /* 0x000000041300720c */ /* 0x000fd60003f66070 */
[----:B------:R-:W-:Y:S02]  /*2a40*/  @!P6 IADD3 R2, PT, PT, R2, -R21, RZ ;  /* 0x800000150202e210 */ /* 0x000fe40007ffe0ff */
[----:B------:R-:W-:Y:S01]  /*2a50*/  @P3 IMAD.IADD R19, R19, 0x1, -R4 ;  /* 0x0000000113133824 */ /* 0x000fe200078e0a04 */
[C---:B------:R-:W-:Y:S02]  /*2a60*/  ISETP.NE.U32.AND P6, PT, R4.reuse, RZ, PT ;  /* 0x000000ff0400720c */ /* 0x040fe40003fc5070 */
[----:B------:R-:W-:Y:S01]  /*2a70*/  @!P5 IMAD.MOV R2, RZ, RZ, -R2 ;  /* 0x000000ffff02d224 */ /* 0x000fe200078e0a02 */
[C---:B------:R-:W-:Y:S02]  /*2a80*/  ISETP.NE.AND P3, PT, R4.reuse, RZ, PT ;  /* 0x000000ff0400720c */ /* 0x040fe40003f65270 */
[C---:B------:R-:W-:Y:S01]  /*2a90*/  SEL R18, R3.reuse, R19, !P6 ;  /* 0x0000001303127207 */ /* 0x040fe20007000000 */
[----:B------:R-:W-:Y:S01]  /*2aa0*/  IMAD R19, R4, R4, RZ ;  /* 0x0000000404137224 */ /* 0x000fe200078e02ff */
[----:B------:R-:W-:-:S03]  /*2ab0*/  SEL R2, R3, R2, !P3 ;  /* 0x0000000203027207 */ /* 0x000fc60005800000 */
[----:B------:R-:W-:-:S04]  /*2ac0*/  IMAD R3, R9, R4, R18 ;  /* 0x0000000409037224 */ /* 0x000fc800078e0212 */
[----:B------:R-:W-:-:S05]  /*2ad0*/  IMAD R3, R19, R2, R3 ;  /* 0x0000000213037224 */ /* 0x000fca00078e0203 */
[----:B------:R-:W-:-:S04]  /*2ae0*/  IADD3 R2, P3, PT, R3, UR16, RZ ;  /* 0x0000001003027c10 */ /* 0x000fc8000ff7e0ff */
[----:B------:R-:W-:-:S06]  /*2af0*/  LEA.HI.X.SX32 R3, R3, UR17, 0x1, P3 ;  /* 0x0000001103037c11 */ /* 0x000fcc00098f0eff */
[----:B------:R-:W2:Y:S04]  /*2b00*/  LDG.E.U8 R3, desc[UR12][R2.64] ;  /* 0x0000000c02037981 */ /* 0x000ea8000c1e1100 */
[----:B--2---:R0:W-:Y:S02]  /*2b10*/  STS.U8 [R16+UR8+0x2], R3 ;  /* 0x0000020310007988 */ /* 0x0041e40008000008 */
.L_x_29:
[----:B------:R-:W-:Y:S05]  /*2b20*/  BSYNC.RECONVERGENT B0 ;  /* 0x0000000000007941 */ /* 0x000fea0003800200 */
.L_x_28:
[----:B------:R-:W-:Y:S04]  /*2b30*/  BSSY.RECONVERGENT B0, `(.L_x_30) ;  /* 0x0000034000007945 */ /* 0x000fe80003800200 */
[----:B------:R-:W-:Y:S05]  /*2b40*/  @P1 BRA `(.L_x_31) ;  /* 0x0000000000c81947 */ /* 0x000fea0003800000 */
[----:B0-----:R-:W-:Y:S01]  /*2b50*/  IABS R16, R4 ;  /* 0x0000000400107213 */ /* 0x001fe20000000000 */
[----:B------:R-:W0:Y:S01]  /*2b60*/  I2F.U32.RP R28, R4 ;  /* 0x00000004001c7306 */ /* 0x000e220000209000 */
[----:B------:R-:W-:Y:S02]  /*2b70*/  IADD3 R17, PT, PT, R17, UR4, R4 ;  /* 0x0000000411117c10 */ /* 0x000fe4000fffe004 */
[----:B------:R-:W-:-:S05]  /*2b80*/  ISETP.NE.U32.AND P6, PT, R4, RZ, PT ;  /* 0x000000ff0400720c */ /* 0x000fca0003fc5070 */
[----:B------:R-:W5:Y:S08]  /*2b90*/  I2F.RP R21, R16 ;  /* 0x0000001000157306 */ /* 0x000f700000209400 */
[----:B0-----:R-:W0:Y:S08]  /*2ba0*/  MUFU.RCP R28, R28 ;  /* 0x0000001c001c7308 */ /* 0x001e300000001000 */
[----:B-----5:R-:W1:Y:S01]  /*2bb0*/  MUFU.RCP R21, R21 ;  /* 0x0000001500157308 */ /* 0x020e620000001000 */
[----:B0-----:R-:W-:-:S02]  /*2bc0*/  IADD3 R2, PT, PT, R28, 0xffffffe, RZ ;  /* 0x0ffffffe1c027810 */ /* 0x001fc40007ffe0ff */
[----:B------:R-:W-:-:S05]  /*2bd0*/  IABS R28, R17 ;  /* 0x00000011001c7213 */ /* 0x000fca0000000000 */
[----:B------:R0:W5:Y:S01]  /*2be0*/  F2I.FTZ.U32.TRUNC.NTZ R3, R2 ;  /* 0x0000000200037305 */ /* 0x000162000021f000 */
[----:B-1-3--:R-:W-:-:S07]  /*2bf0*/  VIADD R18, R21, 0xffffffe ;  /* 0x0ffffffe15127836 */ /* 0x00afce0000000000 */
[----:B--2-4-:R1:W2:Y:S01]  /*2c00*/  F2I.FTZ.U32.TRUNC.NTZ R19, R18 ;  /* 0x0000001200137305 */ /* 0x0142a2000021f000 */
[----:B0-----:R-:W-:Y:S02]  /*2c10*/  IMAD.MOV.U32 R2, RZ, RZ, RZ ;  /* 0x000000ffff027224 */ /* 0x001fe400078e00ff */
[----:B-----5:R-:W-:Y:S02]  /*2c20*/  IMAD.MOV R33, RZ, RZ, -R3 ;  /* 0x000000ffff217224 */ /* 0x020fe400078e0a03 */
[----:B-1----:R-:W-:Y:S02]  /*2c30*/  IMAD.MOV.U32 R18, RZ, RZ, RZ ;  /* 0x000000ffff127224 */ /* 0x002fe400078e00ff */
[----:B--2---:R-:W-:-:S04]  /*2c40*/  IMAD.MOV R29, RZ, RZ, -R19 ;  /* 0x000000ffff1d7224 */ /* 0x004fc800078e0a13 */
[----:B------:R-:W-:Y:S02]  /*2c50*/  IMAD R21, R29, R16, RZ ;  /* 0x000000101d157224 */ /* 0x000fe400078e02ff */
[----:B------:R-:W-:Y:S02]  /*2c60*/  IMAD R29, R33, R4, RZ ;  /* 0x00000004211d7224 */ /* 0x000fe400078e02ff */
[----:B------:R-:W-:Y:S01]  /*2c70*/  IMAD.HI.U32 R21, R19, R21, R18 ;  /* 0x0000001513157227 */ /* 0x000fe200078e0012 */
[----:B------:R-:W-:-:S03]  /*2c80*/  MOV R18, R28 ;  /* 0x0000001c00127202 */ /* 0x000fc60000000f00 */
[----:B------:R-:W-:-:S04]  /*2c90*/  IMAD.HI.U32 R2, R3, R29, R2 ;  /* 0x0000001d03027227 */ /* 0x000fc800078e0002 */
[----:B------:R-:W-:Y:S02]  /*2ca0*/  IMAD.IADD R3, R7, 0x1, R10 ;  /* 0x0000000107037824 */ /* 0x000fe400078e020a */
[----:B------:R-:W-:-:S04]  /*2cb0*/  IMAD.HI.U32 R21, R21, R18, RZ ;  /* 0x0000001215157227 */ /* 0x000fc800078e00ff */
[----:B------:R-:W-:-:S04]  /*2cc0*/  IMAD.HI.U32 R2, R2, R3, RZ ;  /* 0x0000000302027227 */ /* 0x000fc800078e00ff */
[----:B------:R-:W-:Y:S01]  /*2cd0*/  IMAD.MOV R21, RZ, RZ, -R21 ;  /* 0x000000ffff157224 */ /* 0x000fe200078e0a15 */
[----:B------:R-:W-:-:S03]  /*2ce0*/  IADD3 R19, PT, PT, -R2, RZ, RZ ;  /* 0x000000ff02137210 */ /* 0x000fc60007ffe1ff */
[----:B------:R-:W-:Y:S02]  /*2cf0*/  IMAD R2, R16, R21, R18 ;  /* 0x0000001510027224 */ /* 0x000fe400078e0212 */
[----:B------:R-:W-:Y:S01]  /*2d00*/  IMAD R19, R4, R19, R3 ;  /* 0x0000001304137224 */ /* 0x000fe200078e0203 */
[----:B------:R-:W-:Y:S02]  /*2d10*/  LOP3.LUT R3, RZ, R4, RZ, 0x33, !PT ;  /* 0x00000004ff037212 */ /* 0x000fe400078e33ff */
[----:B------:R-:W-:Y:S02]  /*2d20*/  ISETP.GT.U32.AND P1, PT, R16, R2, PT ;  /* 0x000000021000720c */ /* 0x000fe40003f24070 */
[----:B------:R-:W-:-:S11]  /*2d30*/  ISETP.GE.U32.AND P3, PT, R19, R4, PT ;  /* 0x000000041300720c */ /* 0x000fd60003f66070 */
[----:B------:R-:W-:Y:S01]  /*2d40*/  @!P1 IMAD.IADD R2, R2, 0x1, -R16 ;  /* 0x0000000102029824 */ /* 0x000fe200078e0a10 */
[----:B------:R-:W-:Y:S01]  /*2d50*/  ISETP.GE.AND P1, PT, R17, RZ, PT ;  /* 0x000000ff1100720c */ /* 0x000fe20003f26270 */
[----:B------:R-:W-:Y:S02]  /*2d60*/  @P3 IMAD.IADD R19, R19, 0x1, -R4 ;  /* 0x0000000113133824 */ /* 0x000fe400078e0a04 */
[----:B------:R-:W-:Y:S01]  /*2d70*/  IMAD R17, R4, R4, RZ ;  /* 0x0000000404117224 */ /* 0x000fe200078e02ff */
[----:B------:R-:W-:Y:S02]  /*2d80*/  ISETP.GT.U32.AND P3, PT, R16, R2, PT ;  /* 0x000000021000720c */ /* 0x000fe40003f64070 */
[----:B------:R-:W-:-:S11]  /*2d90*/  ISETP.GE.U32.AND P5, PT, R19, R4, PT ;  /* 0x000000041300720c */ /* 0x000fd60003fa6070 */
[----:B------:R-:W-:Y:S01]  /*2da0*/  @!P3 IMAD.IADD R2, R2, 0x1, -R16 ;  /* 0x000000010202b824 */ /* 0x000fe200078e0a10 */
[----:B------:R-:W-:Y:S02]  /*2db0*/  ISETP.NE.AND P3, PT, R4, RZ, PT ;  /* 0x000000ff0400720c */ /* 0x000fe40003f65270 */
[----:B------:R-:W-:Y:S01]  /*2dc0*/  @P5 IADD3 R19, PT, PT, R19, -R4, RZ ;  /* 0x8000000413135210 */ /* 0x000fe20007ffe0ff */
[----:B------:R-:W-:-:S03]  /*2dd0*/  @!P1 IMAD.MOV R2, RZ, RZ, -R2 ;  /* 0x000000ffff029224 */ /* 0x000fc600078e0a02 */
[C---:B------:R-:W-:Y:S02]  /*2de0*/  SEL R19, R3.reuse, R19, !P6 ;  /* 0x0000001303137207 */ /* 0x040fe40007000000 */
[----:B------:R-:W-:-:S03]  /*2df0*/  SEL R2, R3, R2, !P3 ;  /* 0x0000000203027207 */ /* 0x000fc60005800000 */
[----:B------:R-:W-:-:S04]  /*2e00*/  IMAD R3, R9, R4, R19 ;  /* 0x0000000409037224 */ /* 0x000fc800078e0213 */
[----:B------:R-:W-:-:S05]  /*2e10*/  IMAD R3, R17, R2, R3 ;  /* 0x0000000211037224 */ /* 0x000fca00078e0203 */
[----:B------:R-:W-:-:S04]  /*2e20*/  IADD3 R2, P1, PT, R3, UR16, RZ ;  /* 0x0000001003027c10 */ /* 0x000fc8000ff3e0ff */
[----:B------:R-:W-:-:S05]  /*2e30*/  LEA.HI.X.SX32 R3, R3, UR17, 0x1, P1 ;  /* 0x0000001103037c11 */ /* 0x000fca00088f0eff */
[----:B------:R-:W2:Y:S01]  /*2e40*/  LDG.E.U8 R2, desc[UR12][R2.64] ;  /* 0x0000000c02027981 */ /* 0x000ea2000c1e1100 */
[----:B------:R-:W-:-:S05]  /*2e50*/  IMAD R15, R23, UR10, R15 ;  /* 0x0000000a170f7c24 */ /* 0x000fca000f8e020f */
[----:B--2---:R0:W-:Y:S02]  /*2e60*/  STS.U8 [R15+UR8], R2 ;  /* 0x000000020f007988 */ /* 0x0041e40008000008 */
.L_x_31:
[----:B------:R-:W-:Y:S05]  /*2e70*/  BSYNC.RECONVERGENT B0 ;  /* 0x0000000000007941 */ /* 0x000fea0003800200 */
.L_x_30:
[----:B------:R-:W-:Y:S04]  /*2e80*/  BSSY.RECONVERGENT B0, `(.L_x_32) ;  /* 0x0000024000007945 */ /* 0x000fe80003800200 */
[----:B------:R-:W-:Y:S05]  /*2e90*/  @P0 BRA `(.L_x_33) ;  /* 0x0000000000880947 */ /* 0x000fea0003800000 */
[----:B0-----:R-:W0:Y:S01]  /*2ea0*/  I2F.U32.RP R15, R4 ;  /* 0x00000004000f7306 */ /* 0x001e220000209000 */
[----:B--2-4-:R-:W-:-:S07]  /*2eb0*/  IADD3.X R19, PT, PT, R7, R4, RZ, PT, !PT ;  /* 0x0000000407137210 */ /* 0x014fce0003ffe4ff */
[----:B0-----:R-:W0:Y:S02]  /*2ec0*/  MUFU.RCP R15, R15 ;  /* 0x0000000f000f7308 */ /* 0x001e240000001000 */
[----:B0-----:R-:W-:-:S06]  /*2ed0*/  VIADD R2, R15, 0xffffffe ;  /* 0x0ffffffe0f027836 */ /* 0x001fcc0000000000 */
[----:B------:R0:W2:Y:S02]  /*2ee0*/  F2I.FTZ.U32.TRUNC.NTZ R3, R2 ;  /* 0x0000000200037305 */ /* 0x0000a4000021f000 */
[----:B0-----:R-:W-:Y:S01]  /*2ef0*/  IMAD.MOV.U32 R2, RZ, RZ, RZ ;  /* 0x000000ffff027224 */ /* 0x001fe200078e00ff */
[----:B--2---:R-:W-:-:S05]  /*2f00*/  IADD3 R17, PT, PT, RZ, -R3, RZ ;  /* 0x80000003ff117210 */ /* 0x004fca0007ffe0ff */
[----:B------:R-:W-:-:S04]  /*2f10*/  IMAD R17, R17, R4, RZ ;  /* 0x0000000411117224 */ /* 0x000fc800078e02ff */
[----:B------:R-:W-:Y:S01]  /*2f20*/  IMAD.HI.U32 R16, R3, R17, R2 ;  /* 0x0000001103107227 */ /* 0x000fe200078e0002 */
[----:B------:R-:W-:-:S03]  /*2f30*/  LOP3.LUT R2, RZ, R4, RZ, 0x33, !PT ;  /* 0x00000004ff027212 */ /* 0x000fc600078e33ff */
[----:B------:R-:W-:-:S04]  /*2f40*/  IMAD.IADD R3, R9, 0x1, R10 ;  /* 0x0000000109037824 */ /* 0x000fc800078e020a */
        /* <DEDUP_REMOVED lines=10> */
[----:B------:R-:W-:Y:S01]  /*2ff0*/  @P1 IMAD.IADD R19, R19, 0x1, -R4 ;  /* 0x0000000113131824 */ /* 0x000fe200078e0a04 */
[----:B------:R-:W-:-:S04]  /*3000*/  ISETP.NE.U32.AND P1, PT, R4, RZ, PT ;  /* 0x000000ff0400720c */ /* 0x000fc80003f25070 */
[----:B------:R-:W-:-:S06]  /*3010*/  ISETP.GE.U32.AND P3, PT, R19, R4, PT ;  /* 0x000000041300720c */ /* 0x000fcc0003f66070 */
[----:B------:R-:W-:-:S05]  /*3020*/  @P0 IMAD.IADD R3, R3, 0x1, -R4 ;  /* 0x0000000103030824 */ /* 0x000fca00078e0a04 */
[----:B------:R-:W-:Y:S02]  /*3030*/  SEL R3, R2, R3, !P1 ;  /* 0x0000000302037207 */ /* 0x000fe40004800000 */
[----:B------:R-:W-:-:S03]  /*3040*/  @P3 IADD3 R19, PT, PT, R19, -R4, RZ ;  /* 0x8000000413133210 */ /* 0x000fc60007ffe0ff */
[----:B------:R-:W-:Y:S01]  /*3050*/  IMAD R3, R3, R4, R25 ;  /* 0x0000000403037224 */ /* 0x000fe200078e0219 */
[----:B------:R-:W-:-:S05]  /*3060*/  SEL R2, R2, R19, !P1 ;  /* 0x0000001302027207 */ /* 0x000fca0004800000 */
[----:B------:R-:W-:-:S05]  /*3070*/  IMAD.IADD R3, R2, 0x1, R3 ;  /* 0x0000000102037824 */ /* 0x000fca00078e0203 */
[----:B------:R-:W-:-:S04]  /*3080*/  IADD3 R2, P0, PT, R3, UR16, RZ ;  /* 0x0000001003027c10 */ /* 0x000fc8000ff1e0ff */
[----:B------:R-:W-:-:S05]  /*3090*/  LEA.HI.X.SX32 R3, R3, UR17, 0x1, P0 ;  /* 0x0000001103037c11 */ /* 0x000fca00080f0eff */
[----:B------:R-:W2:Y:S04]  /*30a0*/  LDG.E.U8 R2, desc[UR12][R2.64] ;  /* 0x0000000c02027981 */ /* 0x000ea8000c1e1100 */
[----:B--2---:R0:W-:Y:S02]  /*30b0*/  STS.U8 [R27+0x2], R2 ;  /* 0x000002021b007388 */ /* 0x0041e40000000000 */
.L_x_33:
[----:B------:R-:W-:Y:S05]  /*30c0*/  BSYNC.RECONVERGENT B0 ;  /* 0x0000000000007941 */ /* 0x000fea0003800200 */
.L_x_32:
[----:B------:R-:W-:Y:S04]  /*30d0*/  BSSY.RECONVERGENT B0, `(.L_x_34) ;  /* 0x0000025000007945 */ /* 0x000fe80003800200 */
[----:B------:R-:W-:Y:S05]  /*30e0*/  @P2 BRA `(.L_x_35) ;  /* 0x00000000008c2947 */ /* 0x000fea0003800000 */
[----:B0-----:R-:W0:Y:S01]  /*30f0*/  I2F.U32.RP R15, R4 ;  /* 0x00000004000f7306 */ /* 0x001e220000209000 */
[----:B------:R-:W-:-:S07]  /*3100*/  IADD3 R23, PT, PT, R23, UR5, R4 ;  /* 0x0000000517177c10 */ /* 0x000fce000fffe004 */
[----:B0-----:R-:W0:Y:S02]  /*3110*/  MUFU.RCP R15, R15 ;  /* 0x0000000f000f7308 */ /* 0x001e240000001000 */
[----:B0-----:R-:W-:-:S06]  /*3120*/  VIADD R2, R15, 0xffffffe ;  /* 0x0ffffffe0f027836 */ /* 0x001fcc0000000000 */
[----:B------:R0:W5:Y:S02]  /*3130*/  F2I.FTZ.U32.TRUNC.NTZ R3, R2 ;  /* 0x0000000200037305 */ /* 0x000164000021f000 */
[----:B0-----:R-:W-:Y:S01]  /*3140*/  IMAD.MOV.U32 R2, RZ, RZ, RZ ;  /* 0x000000ffff027224 */ /* 0x001fe200078e00ff */
[----:B-----5:R-:W-:-:S05]  /*3150*/  IADD3 R17, PT, PT, RZ, -R3, RZ ;  /* 0x80000003ff117210 */ /* 0x020fca0007ffe0ff */
[----:B------:R-:W-:-:S04]  /*3160*/  IMAD R17, R17, R4, RZ ;  /* 0x0000000411117224 */ /* 0x000fc800078e02ff */
[----:B------:R-:W-:Y:S01]  /*3170*/  IMAD.HI.U32 R16, R3, R17, R2 ;  /* 0x0000001103107227 */ /* 0x000fe200078e0002 */
[----:B------:R-:W-:-:S03]  /*3180*/  LOP3.LUT R2, RZ, R4, RZ, 0x33, !PT ;  /* 0x00000004ff027212 */ /* 0x000fc600078e33ff */
[----:B------:R-:W-:Y:S02]  /*3190*/  IMAD.IADD R17, R7, 0x1, R10 ;  /* 0x0000000107117824 */ /* 0x000fe400078e020a */
[----:B------:R-:W-:-:S04]  /*31a0*/  IMAD.HI.U32 R3, R16, R23, RZ ;  /* 0x0000001710037227 */ /* 0x000fc800078e00ff */
[----:B------:R-:W-:Y:S01]  /*31b0*/  IMAD.HI.U32 R16, R16, R17, RZ ;  /* 0x0000001110107227 */ /* 0x000fe200078e00ff */
[----:B------:R-:W-:-:S03]  /*31c0*/  IADD3 R3, PT, PT, -R3, RZ, RZ ;  /* 0x000000ff03037210 */ /* 0x000fc60007ffe1ff */
[----:B------:R-:W-:Y:S02]  /*31d0*/  IMAD.MOV R16, RZ, RZ, -R16 ;  /* 0x000000ffff107224 */ /* 0x000fe400078e0a10 */
[C---:B------:R-:W-:Y:S02]  /*31e0*/  IMAD R3, R4.reuse, R3, R23 ;  /* 0x0000000304037224 */ /* 0x040fe400078e0217 */
[----:B------:R-:W-:-:S03]  /*31f0*/  IMAD R17, R4, R16, R17 ;  /* 0x0000001004117224 */ /* 0x000fc600078e0211 */
[-C--:B------:R-:W-:Y:S02]  /*3200*/  ISETP.GE.U32.AND P0, PT, R3, R4.reuse, PT ;  /* 0x000000040300720c */ /* 0x080fe40003f06070 */
[----:B------:R-:W-:-:S11]  /*3210*/  ISETP.GE.U32.AND P1, PT, R17, R4, PT ;  /* 0x000000041100720c */ /* 0x000fd60003f26070 */
[----:B------:R-:W-:Y:S02]  /*3220*/  @P0 IMAD.IADD R3, R3, 0x1, -R4 ;  /* 0x0000000103030824 */ /* 0x000fe400078e0a04 */
[-C--:B------:R-:W-:Y:S02]  /*3230*/  @P1 IADD3 R17, PT, PT, R17, -R4.reuse, RZ ;  /* 0x8000000411111210 */ /* 0x080fe40007ffe0ff */
[----:B------:R-:W-:Y:S02]  /*3240*/  ISETP.NE.U32.AND P1, PT, R4, RZ, PT ;  /* 0x000000ff0400720c */ /* 0x000fe40003f25070 */
[-C--:B------:R-:W-:Y:S02]  /*3250*/  ISETP.GE.U32.AND P0, PT, R3, R4.reuse, PT ;  /* 0x000000040300720c */ /* 0x080fe40003f06070 */
[----:B------:R-:W-:-:S11]  /*3260*/  ISETP.GE.U32.AND P2, PT, R17, R4, PT ;  /* 0x000000041100720c */ /* 0x000fd60003f46070 */
[--C-:B------:R-:W-:Y:S02]  /*3270*/  @P0 IMAD.IADD R3, R3, 0x1, -R4.reuse ;  /* 0x0000000103030824 */ /* 0x100fe400078e0a04 */
[----:B------:R-:W-:-:S03]  /*3280*/  @P2 IMAD.IADD R17, R17, 0x1, -R4 ;  /* 0x0000000111112824 */ /* 0x000fc600078e0a04 */
[C---:B------:R-:W-:Y:S02]  /*3290*/  SEL R3, R2.reuse, R3, !P1 ;  /* 0x0000000302037207 */ /* 0x040fe40004800000 */
[----:B------:R-:W-:-:S03]  /*32a0*/  SEL R2, R2, R17, !P1 ;  /* 0x0000001102027207 */ /* 0x000fc60004800000 */
[----:B------:R-:W-:-:S05]  /*32b0*/  IMAD R3, R3, R4, R25 ;  /* 0x0000000403037224 */ /* 0x000fca00078e0219 */
[----:B------:R-:W-:-:S04]  /*32c0*/  IADD3 R3, PT, PT, R2, R3, RZ ;  /* 0x0000000302037210 */ /* 0x000fc80007ffe0ff */
[----:B------:R-:W-:-:S04]  /*32d0*/  IADD3 R2, P0, PT, R3, UR16, RZ ;  /* 0x0000001003027c10 */ /* 0x000fc8000ff1e0ff */
[----:B------:R-:W-:-:S05]  /*32e0*/  LEA.HI.X.SX32 R3, R3, UR17, 0x1, P0 ;  /* 0x0000001103037c11 */ /* 0x000fca00080f0eff */
[----:B------:R-:W5:Y:S01]  /*32f0*/  LDG.E.U8 R2, desc[UR12][R2.64] ;  /* 0x0000000c02027981 */ /* 0x000f62000c1e1100 */
[----:B---3--:R-:W-:-:S05]  /*3300*/  IADD3 R13, PT, PT, R13, UR8, R8 ;  /* 0x000000080d0d7c10 */ /* 0x008fca000fffe008 */
[----:B-----5:R0:W-:Y:S02]  /*3310*/  STS.U8 [R13], R2 ;  /* 0x000000020d007388 */ /* 0x0201e40000000000 */
.L_x_35:
[----:B------:R-:W-:Y:S05]  /*3320*/  BSYNC.RECONVERGENT B0 ;  /* 0x0000000000007941 */ /* 0x000fea0003800200 */
.L_x_34:
[----:B------:R-:W-:Y:S04]  /*3330*/  BSSY.RECONVERGENT B0, `(.L_x_36) ;  /* 0x0000090000007945 */ /* 0x000fe80003800200 */
[----:B------:R-:W-:Y:S05]  /*3340*/  @P4 BRA `(.L_x_37) ;  /* 0x0000000800384947 */ /* 0x000fea0003800000 */
[----:B0-----:R-:W-:Y:S01]  /*3350*/  IABS R2, R4 ;  /* 0x0000000400027213 */ /* 0x001fe20000000000 */
[----:B------:R-:W-:Y:S01]  /*3360*/  UMOV UR4, URZ ;  /* 0x000000ff00047c82 */ /* 0x000fe20008000000 */
[--C-:B-1----:R-:W-:Y:S01]  /*3370*/  IMAD.IADD R27, R9, 0x1, R10.reuse ;  /* 0x00000001091b7824 */ /* 0x102fe200078e020a */
[----:B------:R-:W-:Y:S02]  /*3380*/  IADD3 R9, PT, PT, R4, UR14, R9 ;  /* 0x0000000e04097c10 */ /* 0x000fe4000fffe009 */
[----:B------:R-:W-:Y:S01]  /*3390*/  R2UR UR18, R2 ;  /* 0x00000000021272ca */ /* 0x000fe200000e0000 */
[--C-:B------:R-:W-:Y:S01]  /*33a0*/  IMAD.IADD R2, R5, 0x1, R10.reuse ;  /* 0x0000000105027824 */ /* 0x100fe200078e020a */
[----:B------:R-:W-:Y:S01]  /*33b0*/  IADD3 R5, PT, PT, R4, UR11, R5 ;  /* 0x0000000b04057c10 */ /* 0x000fe2000fffe005 */
[----:B------:R-:W-:Y:S01]  /*33c0*/  IMAD.IADD R10, R7, 0x1, R10 ;  /* 0x00000001070a7824 */ /* 0x000fe200078e020a */
[----:B------:R-:W-:Y:S02]  /*33d0*/  IABS R23, R27 ;  /* 0x0000001b00177213 */ /* 0x000fe40000000000 */
[----:B------:R-:W-:-:S02]  /*33e0*/  IABS R15, R9 ;  /* 0x00000009000f7213 */ /* 0x000fc40000000000 */
[----:B------:R-:W-:Y:S02]  /*33f0*/  IABS R25, R10 ;  /* 0x0000000a00197213 */ /* 0x000fe40000000000 */
[----:B------:R-:W-:Y:S02]  /*3400*/  IADD3 R7, PT, PT, R4, UR15, R7 ;  /* 0x0000000f04077c10 */ /* 0x000fe4000fffe007 */
[----:B------:R-:W-:Y:S01]  /*3410*/  IABS R29, R5 ;  /* 0x00000005001d7213 */ /* 0x000fe20000000000 */
[----:B------:R-:W0:Y:S08]  /*3420*/  I2F.RP R3, UR18 ;  /* 0x0000001200037d06 */ /* 0x000e300008209400 */
[----:B0-----:R-:W3:Y:S02]  /*3430*/  MUFU.RCP R3, R3 ;  /* 0x0000000300037308 */ /* 0x001ee40000001000 */
[----:B---3--:R-:W-:Y:S01]  /*3440*/  VIADD R13, R3, 0xffffffe ;  /* 0x0ffffffe030d7836 */ /* 0x008fe20000000000 */
[----:B------:R-:W-:-:S05]  /*3450*/  IABS R3, R2 ;  /* 0x0000000200037213 */ /* 0x000fca0000000000 */
[----:B------:R-:W0:Y:S02]  /*3460*/  F2I.FTZ.U32.TRUNC.NTZ R13, R13 ;  /* 0x0000000d000d7305 */ /* 0x000e24000021f000 */
[----:B0-----:R-:W-:-:S13]  /*3470*/  R2UR UR5, R13 ;  /* 0x000000000d0572ca */ /* 0x001fda00000e0000 */
[----:B------:R-:W-:-:S04]  /*3480*/  UIADD3 UR9, UPT, UPT, URZ, -UR5, URZ ;  /* 0x80000005ff097290 */ /* 0x000fc8000fffe0ff */
[----:B------:R-:W-:-:S04]  /*3490*/  UIMAD UR9, UR9, UR18, URZ ;  /* 0x00000012090972a4 */ /* 0x000fc8000f8e02ff */
[----:B------:R-:W-:Y:S02]  /*34a0*/  UIMAD.WIDE.U32 UR6, UR5, UR9, UR4 ;  /* 0x00000009050672a5 */ /* 0x000fe4000f8e0004 */
[----:B------:R-:W-:-:S04]  /*34b0*/  UIMAD.WIDE.U32 UR4, UR5, UR9, UR4 ;  /* 0x00000009050472a5 */ /* 0x000fc8000f8e0004 */
[----:B------:R-:W-:-:S04]  /*34c0*/  IMAD.HI.U32 R13, R3, UR7, RZ ;  /* 0x00000007030d7c27 */ /* 0x000fc8000f8e00ff */
[----:B------:R-:W-:Y:S01]  /*34d0*/  IMAD.HI.U32 R17, R25, UR7, RZ ;  /* 0x0000000719117c27 */ /* 0x000fe2000f8e00ff */
[----:B------:R-:W-:Y:S02]  /*34e0*/  IADD3 R16, PT, PT, -R13, RZ, RZ ;  /* 0x000000ff0d107210 */ /* 0x000fe40007ffe1ff */
[----:B------:R-:W-:Y:S01]  /*34f0*/  IABS R13, R7 ;  /* 0x00000007000d7213 */ /* 0x000fe20000000000 */
[----:B--2-4-:R-:W-:-:S04]  /*3500*/  IMAD.HI.U32 R19, R15, UR5, RZ ;  /* 0x000000050f137c27 */ /* 0x014fc8000f8e00ff */
[----:B------:R-:W-:Y:S01]  /*3510*/  IMAD R3, R16, UR18, R3 ;  /* 0x0000001210037c24 */ /* 0x000fe2000f8e0203 */
[----:B------:R-:W-:Y:S01]  /*3520*/  IADD3 R30, PT, PT, -R19, RZ, RZ ;  /* 0x000000ff131e7210 */ /* 0x000fe20007ffe1ff */
[----:B------:R-:W-:-:S03]  /*3530*/  IMAD.HI.U32 R16, R23, UR7, RZ ;  /* 0x0000000717107c27 */ /* 0x000fc6000f8e00ff */
[----:B------:R-:W-:Y:S01]  /*3540*/  ISETP.LT.U32.AND P5, PT, R3, UR18, PT ;  /* 0x0000001203007c0c */ /* 0x000fe2000bfa1070 */
[----:B------:R-:W-:Y:S01]  /*3550*/  IMAD.HI.U32 R18, R29, UR5, RZ ;  /* 0x000000051d127c27 */ /* 0x000fe2000f8e00ff */
[----:B------:R-:W-:-:S03]  /*3560*/  IADD3 R16, PT, PT, -R16, RZ, RZ ;  /* 0x000000ff10107210 */ /* 0x000fc60007ffe1ff */
[----:B------:R-:W-:Y:S02]  /*3570*/  IMAD.MOV R28, RZ, RZ, -R17 ;  /* 0x000000ffff1c7224 */ /* 0x000fe400078e0a11 */
[----:B------:R-:W-:Y:S02]  /*3580*/  IMAD.MOV R18, RZ, RZ, -R18 ;  /* 0x000000ffff127224 */ /* 0x000fe400078e0a12 */
[----:B------:R-:W-:-:S04]  /*3590*/  IMAD.HI.U32 R21, R13, UR5, RZ ;  /* 0x000000050d157c27 */ /* 0x000fc8000f8e00ff */
[----:B------:R-:W-:Y:S02]  /*35a0*/  IMAD R17, R28, UR18, R25 ;  /* 0x000000121c117c24 */ /* 0x000fe4000f8e0219 */
[----:B------:R-:W-:Y:S02]  /*35b0*/  IMAD R16, R16, UR18, R23 ;  /* 0x0000001210107c24 */ /* 0x000fe4000f8e0217 */
[----:B------:R-:W-:Y:S01]  /*35c0*/  IMAD R18, R18, UR18, R29 ;  /* 0x0000001212127c24 */ /* 0x000fe2000f8e021d */
[----:B------:R-:W-:Y:S01]  /*35d0*/  ISETP.LT.U32.AND P3, PT, R17, UR18, PT ;  /* 0x0000001211007c0c */ /* 0x000fe2000bf61070 */
[----:B------:R-:W-:Y:S01]  /*35e0*/  IMAD.MOV R28, RZ, RZ, -R21 ;  /* 0x000000ffff1c7224 */ /* 0x000fe200078e0a15 */
[----:B------:R-:W-:Y:S01]  /*35f0*/  ISETP.LT.U32.AND P2, PT, R16, UR18, PT ;  /* 0x0000001210007c0c */ /* 0x000fe2000bf41070 */
[----:B------:R-:W-:Y:S01]  /*3600*/  IMAD R15, R30, UR18, R15 ;  /* 0x000000121e0f7c24 */ /* 0x000fe2000f8e020f */
[----:B------:R-:W-:Y:S01]  /*3610*/  ISETP.LT.U32.AND P4, PT, R18, UR18, PT ;  /* 0x0000001212007c0c */ /* 0x000fe2000bf81070 */
[----:B------:R-:W-:-:S02]  /*3620*/  IMAD R13, R28, UR18, R13 ;  /* 0x000000121c0d7c24 */ /* 0x000fc4000f8e020d */
[----:B------:R-:W-:Y:S01]  /*3630*/  @!P5 VIADD R3, R3, -UR18 ;  /* 0x800000120303dc36 */ /* 0x000fe20008000000 */
[----:B------:R-:W-:Y:S02]  /*3640*/  ISETP.LT.U32.AND P0, PT, R15, UR18, PT ;  /* 0x000000120f007c0c */ /* 0x000fe4000bf01070 */
[----:B------:R-:W-:Y:S02]  /*3650*/  ISETP.LT.U32.AND P1, PT, R13, UR18, PT ;  /* 0x000000120d007c0c */ /* 0x000fe4000bf21070 */
[----:B------:R-:W-:Y:S01]  /*3660*/  ISETP.LT.U32.AND P5, PT, R3, UR18, PT ;  /* 0x0000001203007c0c */ /* 0x000fe2000bfa1070 */
[----:B------:R-:W-:Y:S02]  /*3670*/  @!P3 VIADD R17, R17, -UR18 ;  /* 0x800000121111bc36 */ /* 0x000fe40008000000 */
[----:B------:R-:W-:Y:S02]  /*3680*/  @!P2 IADD3 R16, PT, PT, R16, -UR18, RZ ;  /* 0x800000121010ac10 */ /* 0x000fe4000fffe0ff */
[----:B------:R-:W-:Y:S01]  /*3690*/  @!P4 VIADD R18, R18, -UR18 ;  /* 0x800000121212cc36 */ /* 0x000fe20008000000 */
[----:B------:R-:W-:-:S02]  /*36a0*/  ISETP.GE.AND P4, PT, R2, RZ, PT ;  /* 0x000000ff0200720c */ /* 0x000fc40003f86270 */
[----:B------:R-:W-:Y:S02]  /*36b0*/  ISETP.LT.U32.AND P6, PT, R16, UR18, PT ;  /* 0x0000001210007c0c */ /* 0x000fe4000bfc1070 */
[----:B------:R-:W-:Y:S01]  /*36c0*/  @!P0 IADD3 R15, PT, PT, R15, -UR18, RZ ;  /* 0x800000120f0f8c10 */ /* 0x000fe2000fffe0ff */
[----:B------:R-:W-:Y:S01]  /*36d0*/  @!P1 VIADD R13, R13, -UR18 ;  /* 0x800000120d0d9c36 */ /* 0x000fe20008000000 */
[----:B------:R-:W-:Y:S01]  /*36e0*/  ISETP.LT.U32.AND P0, PT, R17, UR18, PT ;  /* 0x0000001211007c0c */ /* 0x000fe2000bf01070 */
[----:B------:R-:W-:Y:S01]  /*36f0*/  @!P5 VIADD R3, R3, -UR18 ;  /* 0x800000120303dc36 */ /* 0x000fe20008000000 */
[----:B------:R-:W-:Y:S02]  /*3700*/  ISETP.LT.U32.AND P1, PT, R18, UR18, PT ;  /* 0x0000001212007c0c */ /* 0x000fe4000bf21070 */
[----:B------:R-:W-:Y:S02]  /*3710*/  ISETP.LT.U32.AND P2, PT, R15, UR18, PT ;  /* 0x000000120f007c0c */ /* 0x000fe4000bf41070 */
[----:B------:R-:W-:Y:S01]  /*3720*/  ISETP.LT.U32.AND P3, PT, R13, UR18, PT ;  /* 0x000000120d007c0c */ /* 0x000fe2000bf61070 */
[----:B------:R-:W-:Y:S01]  /*3730*/  @!P4 IMAD.MOV R3, RZ, RZ, -R3 ;  /* 0x000000ffff03c224 */ /* 0x000fe200078e0a03 */
[----:B------:R-:W-:-:S02]  /*3740*/  ISETP.GE.AND P5, PT, R27, RZ, PT ;  /* 0x000000ff1b00720c */ /* 0x000fc40003fa6270 */
[----:B------:R-:W-:Y:S02]  /*3750*/  @!P6 IADD3 R16, PT, PT, R16, -UR18, RZ ;  /* 0x800000121010ec10 */ /* 0x000fe4000fffe0ff */
[----:B------:R-:W-:Y:S01]  /*3760*/  ISETP.GE.AND P6, PT, R10, RZ, PT ;  /* 0x000000ff0a00720c */ /* 0x000fe20003fc6270 */
[----:B------:R-:W-:Y:S01]  /*3770*/  @!P0 VIADD R17, R17, -UR18 ;  /* 0x8000001211118c36 */ /* 0x000fe20008000000 */
[----:B------:R-:W-:Y:S01]  /*3780*/  ISETP.GE.AND P0, PT, R5, RZ, PT ;  /* 0x000000ff0500720c */ /* 0x000fe20003f06270 */
[----:B------:R-:W-:Y:S01]  /*3790*/  @!P1 VIADD R18, R18, -UR18 ;  /* 0x8000001212129c36 */ /* 0x000fe20008000000 */
[----:B------:R-:W-:Y:S02]  /*37a0*/  ISETP.GE.AND P1, PT, R9, RZ, PT ;  /* 0x000000ff0900720c */ /* 0x000fe40003f26270 */
[----:B------:R-:W-:Y:S01]  /*37b0*/  @!P2 IADD3 R15, PT, PT, R15, -UR18, RZ ;  /* 0x800000120f0fac10 */ /* 0x000fe2000fffe0ff */
[----:B------:R-:W-:Y:S01]  /*37c0*/  @!P3 VIADD R13, R13, -UR18 ;  /* 0x800000120d0dbc36 */ /* 0x000fe20008000000 */
[----:B------:R-:W-:-:S02]  /*37d0*/  ISETP.GE.AND P2, PT, R7, RZ, PT ;  /* 0x000000ff0700720c */ /* 0x000fc40003f46270 */
[----:B------:R-:W-:Y:S02]  /*37e0*/  ISETP.NE.AND P3, PT, R4, RZ, PT ;  /* 0x000000ff0400720c */ /* 0x000fe40003f65270 */
[----:B------:R-:W-:Y:S01]  /*37f0*/  LOP3.LUT R10, RZ, R4, RZ, 0x33, !PT ;  /* 0x00000004ff0a7212 */ /* 0x000fe200078e33ff */
[----:B------:R-:W-:Y:S01]  /*3800*/  @!P6 IMAD.MOV R17, RZ, RZ, -R17 ;  /* 0x000000ffff11e224 */ /* 0x000fe200078e0a11 */
[----:B------:R-:W-:Y:S01]  /*3810*/  @!P5 IADD3 R16, PT, PT, -R16, RZ, RZ ;  /* 0x000000ff1010d210 */ /* 0x000fe20007ffe1ff */
[----:B------:R-:W-:Y:S01]  /*3820*/  @!P0 IMAD.MOV R18, RZ, RZ, -R18 ;  /* 0x000000ffff128224 */ /* 0x000fe200078e0a12 */
[C---:B------:R-:W-:Y:S02]  /*3830*/  SEL R3, R10.reuse, R3, !P3 ;  /* 0x000000030a037207 */ /* 0x040fe40005800000 */
[C---:B------:R-:W-:Y:S02]  /*3840*/  SEL R5, R10.reuse, R16, !P3 ;  /* 0x000000100a057207 */ /* 0x040fe40005800000 */
[----:B------:R-:W-:Y:S01]  /*3850*/  @!P1 IADD3 R15, PT, PT, -R15, RZ, RZ ;  /* 0x000000ff0f0f9210 */ /* 0x000fe20007ffe1ff */
[----:B------:R-:W-:Y:S01]  /*3860*/  @!P2 IMAD.MOV R13, RZ, RZ, -R13 ;  /* 0x000000ffff0da224 */ /* 0x000fe200078e0a0d */
[C---:B------:R-:W-:Y:S01]  /*3870*/  SEL R18, R10.reuse, R18, !P3 ;  /* 0x000000120a127207 */ /* 0x040fe20005800000 */
[----:B------:R-:W-:Y:S01]  /*3880*/  IMAD R2, R3, R4, R5 ;  /* 0x0000000403027224 */ /* 0x000fe200078e0205 */
[----:B------:R-:W-:-:S02]  /*3890*/  SEL R17, R10, R17, !P3 ;  /* 0x000000110a117207 */ /* 0x000fc40005800000 */
[----:B------:R-:W-:Y:S01]  /*38a0*/  SEL R15, R10, R15, !P3 ;  /* 0x0000000f0a0f7207 */ /* 0x000fe20005800000 */
[-C--:B------:R-:W-:Y:S01]  /*38b0*/  IMAD R7, R18, R4.reuse, R5 ;  /* 0x0000000412077224 */ /* 0x080fe200078e0205 */
[----:B------:R-:W-:Y:S01]  /*38c0*/  SEL R13, R10, R13, !P3 ;  /* 0x0000000d0a0d7207 */ /* 0x000fe20005800000 */
[-C--:B------:R-:W-:Y:S02]  /*38d0*/  IMAD R16, R2, R4.reuse, R17 ;  /* 0x0000000402107224 */ /* 0x080fe400078e0211 */
[-C--:B------:R-:W-:Y:S02]  /*38e0*/  IMAD R9, R3, R4.reuse, R15 ;  /* 0x0000000403097224 */ /* 0x080fe400078e020f */
[-C--:B------:R-:W-:Y:S01]  /*38f0*/  IMAD R10, R7, R4.reuse, R17 ;  /* 0x00000004070a7224 */ /* 0x080fe200078e0211 */
[----:B------:R-:W-:Y:S01]  /*3900*/  IADD3 R34, P0, PT, R16, UR16, RZ ;  /* 0x0000001010227c10 */ /* 0x000fe2000ff1e0ff */
[-C--:B------:R-:W-:Y:S02]  /*3910*/  IMAD R15, R18, R4.reuse, R15 ;  /* 0x00000004120f7224 */ /* 0x080fe400078e020f */
[-CC-:B------:R-:W-:Y:S01]  /*3920*/  IMAD R21, R9, R4.reuse, R17.reuse ;  /* 0x0000000409157224 */ /* 0x180fe200078e0211 */
[----:B------:R-:W-:Y:S01]  /*3930*/  IADD3 R18, P1, PT, R10, UR16, RZ ;  /* 0x000000100a127c10 */ /* 0x000fe2000ff3e0ff */
[-C--:B------:R-:W-:Y:S01]  /*3940*/  IMAD R3, R15, R4.reuse, R17 ;  /* 0x000000040f037224 */ /* 0x080fe200078e0211 */
[----:B------:R-:W-:Y:S01]  /*3950*/  LEA.HI.X.SX32 R35, R16, UR17, 0x1, P0 ;  /* 0x0000001110237c11 */ /* 0x000fe200080f0eff */
[-CC-:B------:R-:W-:Y:S01]  /*3960*/  IMAD R5, R2, R4.reuse, R13.reuse ;  /* 0x0000000402057224 */ /* 0x180fe200078e020d */
[----:B------:R-:W-:Y:S01]  /*3970*/  IADD3 R16, P0, PT, R21, UR16, RZ ;  /* 0x0000001015107c10 */ /* 0x000fe2000ff1e0ff */
[-CC-:B------:R-:W-:Y:S01]  /*3980*/  IMAD R7, R7, R4.reuse, R13.reuse ;  /* 0x0000000407077224 */ /* 0x180fe200078e020d */
[----:B------:R-:W-:Y:S01]  /*3990*/  LEA.HI.X.SX32 R19, R10, UR17, 0x1, P1 ;  /* 0x000000110a137c11 */ /* 0x000fe200088f0eff */
[-CC-:B------:R-:W-:Y:S01]  /*39a0*/  IMAD R9, R9, R4.reuse, R13.reuse ;  /* 0x0000000409097224 */ /* 0x180fe200078e020d */
[----:B------:R-:W-:Y:S01]  /*39b0*/  IADD3 R2, P1, PT, R3, UR16, RZ ;  /* 0x0000001003027c10 */ /* 0x000fe2000ff3e0ff */
[----:B------:R-:W-:Y:S01]  /*39c0*/  IMAD R13, R15, R4, R13 ;  /* 0x000000040f0d7224 */ /* 0x000fe200078e020d */
[----:B------:R-:W-:Y:S01]  /*39d0*/  LEA.HI.X.SX32 R17, R21, UR17, 0x1, P0 ;  /* 0x0000001115117c11 */ /* 0x000fe200080f0eff */
[----:B------:R0:W2:Y:S01]  /*39e0*/  LDG.E.U8 R10, desc[UR12][R34.64] ;  /* 0x0000000c220a7981 */ /* 0x0000a2000c1e1100 */
[----:B------:R-:W-:-:S02]  /*39f0*/  IADD3 R4, P0, PT, R5, UR16, RZ ;  /* 0x0000001005047c10 */ /* 0x000fc4000ff1e0ff */
[----:B------:R-:W-:Y:S01]  /*3a00*/  LEA.HI.X.SX32 R3, R3, UR17, 0x1, P1 ;  /* 0x0000001103037c11 */ /* 0x000fe200088f0eff */
[----:B------:R-:W3:Y:S01]  /*3a10*/  LDG.E.U8 R18, desc[UR12][R18.64] ;  /* 0x0000000c12127981 */ /* 0x000ee2000c1e1100 */
[----:B------:R-:W-:Y:S02]  /*3a20*/  IADD3 R28, P1, PT, R7, UR16, RZ ;  /* 0x00000010071c7c10 */ /* 0x000fe4000ff3e0ff */
[----:B------:R-:W-:Y:S01]  /*3a30*/  IADD3 R32, P2, PT, R9, UR16, RZ ;  /* 0x0000001009207c10 */ /* 0x000fe2000ff5e0ff */
[----:B------:R-:W4:Y:S01]  /*3a40*/  LDG.E.U8 R16, desc[UR12][R16.64] ;  /* 0x0000000c10107981 */ /* 0x000f22000c1e1100 */
[----:B------:R-:W-:Y:S02]  /*3a50*/  LEA.HI.X.SX32 R5, R5, UR17, 0x1, P0 ;  /* 0x0000001105057c11 */ /* 0x000fe400080f0eff */
[----:B0-----:R-:W-:Y:S01]  /*3a60*/  IADD3 R34, P0, PT, R13, UR16, RZ ;  /* 0x000000100d227c10 */ /* 0x001fe2000ff1e0ff */
[----:B------:R-:W5:Y:S01]  /*3a70*/  LDG.E.U8 R2, desc[UR12][R2.64] ;  /* 0x0000000c02027981 */ /* 0x000f62000c1e1100 */
[----:B------:R-:W-:-:S02]  /*3a80*/  LEA.HI.X.SX32 R29, R7, UR17, 0x1, P1 ;  /* 0x00000011071d7c11 */ /* 0x000fc400088f0eff */
[----:B------:R-:W-:Y:S01]  /*3a90*/  LEA.HI.X.SX32 R33, R9, UR17, 0x1, P2 ;  /* 0x0000001109217c11 */ /* 0x000fe200090f0eff */
[----:B------:R0:W5:Y:S01]  /*3aa0*/  LDG.E.U8 R4, desc[UR12][R4.64] ;  /* 0x0000000c04047981 */ /* 0x000162000c1e1100 */
[----:B------:R-:W-:-:S03]  /*3ab0*/  LEA.HI.X.SX32 R35, R13, UR17, 0x1, P0 ;  /* 0x000000110d237c11 */ /* 0x000fc600080f0eff */
[----:B------:R-:W5:Y:S04]  /*3ac0*/  LDG.E.U8 R28, desc[UR12][R28.64] ;  /* 0x0000000c1c1c7981 */ /* 0x000f68000c1e1100 */
[----:B------:R-:W5:Y:S04]  /*3ad0*/  LDG.E.U8 R32, desc[UR12][R32.64] ;  /* 0x0000000c20207981 */ /* 0x000f68000c1e1100 */
[----:B------:R-:W5:Y:S01]  /*3ae0*/  LDG.E.U8 R34, desc[UR12][R34.64] ;  /* 0x0000000c22227981 */ /* 0x000f62000c1e1100 */
[----:B------:R-:W-:Y:S01]  /*3af0*/  UIMAD UR4, UR10, UR11, UR10 ;  /* 0x0000000b0a0472a4 */ /* 0x000fe2000f8e020a */
[----:B------:R-:W-:Y:S01]  /*3b00*/  IMAD.U32 R15, RZ, RZ, UR15 ;  /* 0x0000000fff0f7e24 */ /* 0x000fe2000f8e00ff */
[----:B------:R-:W-:-:S02]  /*3b10*/  UIMAD UR5, UR10, UR14, UR10 ;  /* 0x0000000e0a0572a4 */ /* 0x000fc4000f8e020a */
[----:B------:R-:W-:Y:S02]  /*3b20*/  UIMAD UR4, UR10, UR4, URZ ;  /* 0x000000040a0472a4 */ /* 0x000fe4000f8e02ff */
[----:B------:R-:W-:Y:S02]  /*3b30*/  UIADD3 UR7, UPT, UPT, UR8, UR15, URZ ;  /* 0x0000000f08077290 */ /* 0x000fe4000fffe0ff */
[----:B------:R-:W-:Y:S02]  /*3b40*/  UIADD3 UR6, UPT, UPT, UR8, UR5, URZ ;  /* 0x0000000508067290 */ /* 0x000fe4000fffe0ff */
[----:B0-----:R-:W-:Y:S01]  /*3b50*/  MOV R5, UR5 ;  /* 0x0000000500057c02 */ /* 0x001fe20008000f00 */
[----:B------:R-:W-:Y:S01]  /*3b60*/  IMAD.U32 R3, RZ, RZ, UR4 ;  /* 0x00000004ff037e24 */ /* 0x000fe2000f8e00ff */
[----:B------:R-:W-:Y:S02]  /*3b70*/  UIADD3 UR9, UPT, UPT, UR5, UR7, URZ ;  /* 0x0000000705097290 */ /* 0x000fe4000fffe0ff */
[----:B------:R-:W-:Y:S01]  /*3b80*/  MOV R9, UR7 ;  /* 0x0000000700097c02 */ /* 0x000fe20008000f00 */
[----:B------:R-:W-:-:S03]  /*3b90*/  IMAD.U32 R7, RZ, RZ, UR6 ;  /* 0x00000006ff077e24 */ /* 0x000fc6000f8e00ff */
[----:B------:R-:W-:Y:S01]  /*3ba0*/  IMAD.U32 R13, RZ, RZ, UR9 ;  /* 0x00000009ff0d7e24 */ /* 0x000fe2000f8e00ff */
[----:B--2---:R0:W-:Y:S04]  /*3bb0*/  STS.U8 [UR8], R10 ;  /* 0x0000000aff007988 */ /* 0x0041e80008000008 */
[----:B---3--:R0:W-:Y:S04]  /*3bc0*/  STS.U8 [R3+UR8], R18 ;  /* 0x0000001203007988 */ /* 0x0081e80008000008 */
[----:B----4-:R0:W-:Y:S04]  /*3bd0*/  STS.U8 [R5+UR8], R16 ;  /* 0x0000001005007988 */ /* 0x0101e80008000008 */
[----:B-----5:R0:W-:Y:S04]  /*3be0*/  STS.U8 [R7+UR4], R2 ;  /* 0x0000000207007988 */ /* 0x0201e80008000004 */
[----:B------:R0:W-:Y:S04]  /*3bf0*/  STS.U8 [R15+UR8+0x1], R4 ;  /* 0x000001040f007988 */ /* 0x0001e80008000008 */
[----:B------:R0:W-:Y:S04]  /*3c00*/  STS.U8 [R9+UR4+0x1], R28 ;  /* 0x0000011c09007988 */ /* 0x0001e80008000004 */
[----:B------:R0:W-:Y:S04]  /*3c10*/  STS.U8 [R9+UR5+0x1], R32 ;  /* 0x0000012009007988 */ /* 0x0001e80008000005 */
[----:B------:R0:W-:Y:S02]  /*3c20*/  STS.U8 [R13+UR4+0x1], R34 ;  /* 0x000001220d007988 */ /* 0x0001e40008000004 */
.L_x_37:
[----:B------:R-:W-:Y:S05]  /*3c30*/  BSYNC.RECONVERGENT B0 ;  /* 0x0000000000007941 */ /* 0x000fea0003800200 */
.L_x_36:
[----:B------:R-:W-:Y:S01]  /*3c40*/  BAR.SYNC.DEFER_BLOCKING 0x0 ;  /* 0x0000000000007b1d */ /* 0x000fe20000010000 */
[----:B------:R-:W-:-:S04]  /*3c50*/  IMAD R31, R8, 0x2, R31 ;  /* 0x00000002081f7824 */ /* 0x000fc800078e021f */
[----:B------:R-:W-:Y:S01]  /*3c60*/  IMAD R31, R31, UR10, R0 ;  /* 0x0000000a1f1f7c24 */ /* 0x000fe2000f8e0200 */
[----:B0-----:R-:W-:Y:S04]  /*3c70*/  LDS.S8 R21, [R20+UR8] ;  /* 0x0000000814157984 */ /* 0x001fe80008000200 */
[----:B------:R-:W-:Y:S04]  /*3c80*/  LDS.S8 R28, [R20+UR8+0x1] ;  /* 0x00000108141c7984 */ /* 0x000fe80008000200 */
[----:B------:R-:W0:Y:S04]  /*3c90*/  LDS.S8 R23, [R20+UR8+0x2] ;  /* 0x0000020814177984 */ /* 0x000e280008000200 */
[----:B------:R-:W-:Y:S04]  /*3ca0*/  LDS.S8 R30, [R24] ;  /* 0x00000000181e7984 */ /* 0x000fe80000000200 */
[----:B------:R-:W5:Y:S04]  /*3cb0*/  LDS.S8 R25, [R24+0x1] ;  /* 0x0000010018197984 */ /* 0x000f680000000200 */
[----:B------:R-:W-:Y:S04]  /*3cc0*/  LDS.S8 R9, [R24+0x2] ;  /* 0x0000020018097984 */ /* 0x000fe80000000200 */
[----:B-1-3--:R-:W1:Y:S04]  /*3cd0*/  LDS.S8 R18, [R24+UR11+0x2] ;  /* 0x0000020b18127984 */ /* 0x00ae680008000200 */
[----:B------:R-:W-:Y:S04]  /*3ce0*/  LDS.S8 R2, [R24+UR11+0x3] ;  /* 0x0000030b18027984 */ /* 0x000fe80008000200 */
[----:B------:R-:W3:Y:S04]  /*3cf0*/  LDS.S8 R17, [R24+UR11+0x4] ;  /* 0x0000040b18117984 */ /* 0x000ee80008000200 */
[----:B------:R-:W-:Y:S04]  /*3d00*/  LDS.S8 R10, [R26] ;  /* 0x000000001a0a7984 */ /* 0x000fe80000000200 */
[----:B------:R-:W3:Y:S04]  /*3d10*/  LDS.S8 R5, [R26+0x1] ;  /* 0x000001001a057984 */ /* 0x000ee80000000200 */
[----:B------:R-:W-:Y:S04]  /*3d20*/  LDS.S8 R4, [R26+0x2] ;  /* 0x000002001a047984 */ /* 0x000fe80000000200 */
[----:B------:R-:W3:Y:S01]  /*3d30*/  LDS.S8 R3, [R12] ;  /* 0x000000000c037984 */ /* 0x000ee20000000200 */
[----:B0-----:R-:W-:-:S03]  /*3d40*/  IADD3 R23, PT, PT, R23, R21, R28 ;  /* 0x0000001517177210 */ /* 0x001fc60007ffe01c */
[----:B------:R-:W-:Y:S04]  /*3d50*/  LDS.S8 R7, [R12+0x2] ;  /* 0x000002000c077984 */ /* 0x000fe80000000200 */
[----:B------:R-:W0:Y:S01]  /*3d60*/  LDS.S8 R16, [R12+UR10] ;  /* 0x0000000a0c107984 */ /* 0x000e220008000200 */
[----:B-----5:R-:W-:-:S03]  /*3d70*/  IADD3 R23, PT, PT, R25, R23, R30 ;  /* 0x0000001719177210 */ /* 0x020fc60007ffe01e */
[----:B------:R-:W-:Y:S04]  /*3d80*/  LDS.S8 R20, [R12+UR10+0x1] ;  /* 0x0000010a0c147984 */ /* 0x000fe80008000200 */
[----:B--2-4-:R-:W2:Y:S01]  /*3d90*/  LDS.S8 R19, [R12+UR10+0x2] ;  /* 0x0000020a0c137984 */ /* 0x014ea20008000200 */
[----:B-1----:R-:W-:-:S03]  /*3da0*/  IADD3 R9, PT, PT, R18, R23, R9 ;  /* 0x0000001712097210 */ /* 0x002fc60007ffe009 */
[----:B------:R-:W-:Y:S04]  /*3db0*/  LDS.S8 R15, [R31+UR8] ;  /* 0x000000081f0f7984 */ /* 0x000fe80008000200 */
[----:B------:R-:W1:Y:S01]  /*3dc0*/  LDS.S8 R8, [R31+UR8+0x1] ;  /* 0x000001081f087984 */ /* 0x000e620008000200 */
[----:B---3--:R-:W-:-:S03]  /*3dd0*/  IADD3 R2, PT, PT, R17, R9, R2 ;  /* 0x0000000911027210 */ /* 0x008fc60007ffe002 */
[----:B------:R-:W-:Y:S04]  /*3de0*/  LDS.S8 R13, [R31+UR8+0x2] ;  /* 0x000002081f0d7984 */ /* 0x000fe80008000200 */
[----:B------:R-:W3:Y:S01]  /*3df0*/  LDS.S8 R0, [R14] ;  /* 0x000000000e007984 */ /* 0x000ee20000000200 */
[----:B------:R-:W-:-:S03]  /*3e00*/  IADD3 R2, PT, PT, R5, R2, R10 ;  /* 0x0000000205027210 */ /* 0x000fc60007ffe00a */
[----:B------:R-:W-:Y:S04]  /*3e10*/  LDS.S8 R21, [R14+0x1] ;  /* 0x000001000e157984 */ /* 0x000fe80000000200 */
[----:B------:R-:W4:Y:S01]  /*3e20*/  LDS.S8 R24, [R14+0x2] ;  /* 0x000002000e187984 */ /* 0x000f220000000200 */
[----:B------:R-:W-:-:S03]  /*3e30*/  IADD3 R2, PT, PT, R3, R2, R4 ;  /* 0x0000000203027210 */ /* 0x000fc60007ffe004 */
[----:B------:R-:W-:Y:S04]  /*3e40*/  LDS.S8 R25, [R22+UR8] ;  /* 0x0000000816197984 */ /* 0x000fe80008000200 */
[----:B------:R-:W5:Y:S01]  /*3e50*/  LDS.S8 R26, [R22+UR8+0x1] ;  /* 0x00000108161a7984 */ /* 0x000f620008000200 */
[----:B0-----:R-:W-:-:S03]  /*3e60*/  IADD3 R2, PT, PT, R16, R2, R7 ;  /* 0x0000000210027210 */ /* 0x001fc60007ffe007 */
[----:B------:R-:W0:Y:S04]  /*3e70*/  LDS.S8 R23, [R22+UR8+0x2] ;  /* 0x0000020816177984 */ /* 0x000e280008000200 */
[----:B------:R-:W0:Y:S01]  /*3e80*/  LDS.U8 R5, [R12+0x1] ;  /* 0x000001000c057984 */ /* 0x000e220000000000 */
[----:B--2---:R-:W-:-:S04]  /*3e90*/  IADD3 R2, PT, PT, R19, R2, R20 ;  /* 0x0000000213027210 */ /* 0x004fc80007ffe014 */
[----:B-1----:R-:W-:-:S04]  /*3ea0*/  IADD3 R2, PT, PT, R8, R2, R15 ;  /* 0x0000000208027210 */ /* 0x002fc80007ffe00f */
[----:B---3--:R-:W-:-:S04]  /*3eb0*/  IADD3 R0, PT, PT, R0, R2, R13 ;  /* 0x0000000200007210 */ /* 0x008fc80007ffe00d */
[----:B----4-:R-:W-:-:S04]  /*3ec0*/  IADD3 R0, PT, PT, R24, R0, R21 ;  /* 0x0000000018007210 */ /* 0x010fc80007ffe015 */
[----:B-----5:R-:W-:-:S04]  /*3ed0*/  IADD3 R0, PT, PT, R26, R0, R25 ;  /* 0x000000001a007210 */ /* 0x020fc80007ffe019 */
[----:B0-----:R-:W-:-:S05]  /*3ee0*/  IADD3 R0, PT, PT, R0, R23, RZ ;  /* 0x0000001700007210 */ /* 0x001fca0007ffe0ff */
[----:B------:R-:W-:-:S05]  /*3ef0*/  VIADD R2, R0, 0xfffffff8 ;  /* 0xfffffff800027836 */ /* 0x000fca0000000000 */
[----:B------:R-:W-:-:S04]  /*3f00*/  ISETP.GT.U32.AND P0, PT, R2, -0x4, PT ;  /* 0xfffffffc0200780c */ /* 0x000fc80003f04070 */
[----:B------:R-:W-:-:S13]  /*3f10*/  ISETP.EQ.OR P0, PT, R5, RZ, P0 ;  /* 0x000000ff0500720c */ /* 0x000fda0000702670 */
[----:B------:R-:W0:Y:S02]  /*3f20*/  @!P0 LDC.64 R2, c[0x0][0x390] ;  /* 0x0000e400ff028b82 */ /* 0x000e240000000a00 */
[----:B0-----:R-:W-:-:S05]  /*3f30*/  @!P0 IADD3 R2, P1, PT, R11, R2, RZ ;  /* 0x000000020b028210 */ /* 0x001fca0007f3e0ff */
[----:B------:R-:W-:-:S05]  /*3f40*/  @!P0 IMAD.X R3, R6, 0x1, R3, P1 ;  /* 0x0000000106038824 */ /* 0x000fca00008e0603 */
[----:B------:R0:W-:Y:S01]  /*3f50*/  @!P0 STG.E.U8 desc[UR12][R2.64], RZ ;  /* 0x000000ff02008986 */ /* 0x0001e2000c10110c */
[----:B------:R-:W-:Y:S05]  /*3f60*/  @!P0 EXIT ;  /* 0x000000000000894d */ /* 0x000fea0003800000 */
[----:B------:R-:W-:Y:S01]  /*3f70*/  ISETP.NE.AND P0, PT, R0, 0x6, PT ;  /* 0x000000060000780c */ /* 0x000fe20003f05270 */
[----:B------:R-:W-:-:S03]  /*3f80*/  HFMA2 R0, -RZ, RZ, 0, 5.9604644775390625e-08 ;  /* 0x00000001ff007431 */ /* 0x000fc600000001ff */
[----:B------:R-:W-:-:S13]  /*3f90*/  ISETP.NE.OR P0, PT, R5, RZ, P0 ;  /* 0x000000ff0500720c */ /* 0x000fda0000705670 */
[----:B0-----:R-:W0:Y:S02]  /*3fa0*/  @!P0 LDC.64 R2, c[0x0][0x390] ;  /* 0x0000e400ff028b82 */ /* 0x001e240000000a00 */
[----:B0-----:R-:W-:-:S05]  /*3fb0*/  @!P0 IADD3 R2, P1, PT, R11, R2, RZ ;  /* 0x000000020b028210 */ /* 0x001fca0007f3e0ff */
[----:B------:R-:W-:-:S05]  /*3fc0*/  @!P0 IMAD.X R3, R6, 0x1, R3, P1 ;  /* 0x0000000106038824 */ /* 0x000fca00008e0603 */
[----:B------:R0:W-:Y:S01]  /*3fd0*/  @!P0 STG.E.U8 desc[UR12][R2.64], R0 ;  /* 0x0000000002008986 */ /* 0x0001e2000c10110c */
[----:B------:R-:W-:Y:S05]  /*3fe0*/  @!P0 EXIT ;  /* 0x000000000000894d */ /* 0x000fea0003800000 */
[----:B------:R-:W0:Y:S02]  /*3ff0*/  LDCU.64 UR4, c[0x0][0x390] ;  /* 0x00007200ff0477ac */ /* 0x000e240008000a00 */
[----:B0-----:R-:W-:-:S04]  /*4000*/  IADD3 R2, P0, PT, R11, UR4, RZ ;  /* 0x000000040b027c10 */ /* 0x001fc8000ff1e0ff */
[----:B------:R-:W-:-:S05]  /*4010*/  IADD3.X R3, PT, PT, R6, UR5, RZ, P0, !PT ;  /* 0x0000000506037c10 */ /* 0x000fca00087fe4ff */
[----:B------:R-:W-:Y:S01]  /*4020*/  STG.E.U8 desc[UR12][R2.64], R5 ;  /* 0x0000000502007986 */ /* 0x000fe2000c10110c */
[----:B------:R-:W-:Y:S05]  /*4030*/  EXIT ;  /* 0x000000000000794d */ /* 0x000fea0003800000 */
.L_x_38:
[----:B------:R-:W-:-:S00]  /*4040*/  BRA `(.L_x_38) ;  /* 0xfffffffc00fc7947 */ /* 0x000fc0000383ffff */
[----:B------:R-:W-:-:S00]  /*4050*/  NOP ;  /* 0x0000000000007918 */ /* 0x000fc00000000000 */
        /* <DEDUP_REMOVED lines=10> */
.L_x_39:


//--------------------- .nv.shared._Z6updateiPcS_ --------------------------
	.section	.nv.shared._Z6updateiPcS_,"aw",@nobits
	.sectionflags	@""
	.align	16
	.zero		1024


//--------------------- .nv.shared.reserved.0     --------------------------
	.section	.nv.shared.reserved.0,"aw",@nobits
	.weak		__nv_reservedSMEM_offset_0_alias
	.size		__nv_reservedSMEM_offset_0_alias, 0, 64
	.other		__nv_reservedSMEM_offset_0_alias,@"STO_CUDA_RESERVED_SHARED STV_DEFAULT"
__nv_reservedSMEM_offset_0_alias:
	.zero		0
	.zero		64


//--------------------- .nv.constant0._Z6updateiPcS_ --------------------------
	.section	.nv.constant0._Z6updateiPcS_,"a",@progbits
	.sectionflags	@""
	.align	4
.nv.constant0._Z6updateiPcS_:
	.zero		920


//--------------------- SYMBOLS --------------------------

	.type		.nv.reservedSmem.offset0,@object
	.size		.nv.reservedSmem.offset0,0x4
	.type		.nv.reservedSmem.cap,@object
	.size		.nv.reservedSmem.cap,0x4
